//
// Generated by NVIDIA NVVM Compiler
//
// Compiler Build ID: CL-36424714
// Cuda compilation tools, release 13.0, V13.0.88
// Based on NVVM 20.0.0
//

.version 9.0
.target sm_100
.address_size 64

	// .globl	unified_physics_kernel

.visible .entry unified_physics_kernel(
	.param .u64 .ptr .align 1 unified_physics_kernel_param_0,
	.param .u64 .ptr .align 1 unified_physics_kernel_param_1,
	.param .u64 .ptr .align 1 unified_physics_kernel_param_2,
	.param .align 4 .b8 unified_physics_kernel_param_3[84]
)
{
	.reg .pred 	%p<94>;
	.reg .b32 	%r<148>;
	.reg .b32 	%f<740>;
	.reg .b64 	%rd<83>;

	ld.param.u32 	%r87, [unified_physics_kernel_param_3+80];
	ld.param.u32 	%r86, [unified_physics_kernel_param_3+76];
	ld.param.u32 	%r84, [unified_physics_kernel_param_3+68];
	ld.param.f32 	%f249, [unified_physics_kernel_param_3+64];
	ld.param.f32 	%f248, [unified_physics_kernel_param_3+60];
	ld.param.f32 	%f247, [unified_physics_kernel_param_3+56];
	ld.param.f32 	%f246, [unified_physics_kernel_param_3+52];
	ld.param.f32 	%f245, [unified_physics_kernel_param_3+48];
	ld.param.f32 	%f244, [unified_physics_kernel_param_3+44];
	ld.param.f32 	%f243, [unified_physics_kernel_param_3+40];
	ld.param.f32 	%f242, [unified_physics_kernel_param_3+36];
	ld.param.f32 	%f241, [unified_physics_kernel_param_3+32];
	ld.param.f32 	%f239, [unified_physics_kernel_param_3+20];
	ld.param.f32 	%f238, [unified_physics_kernel_param_3+16];
	ld.param.f32 	%f237, [unified_physics_kernel_param_3+12];
	ld.param.f32 	%f236, [unified_physics_kernel_param_3+8];
	ld.param.f32 	%f235, [unified_physics_kernel_param_3+4];
	ld.param.f32 	%f234, [unified_physics_kernel_param_3];
	ld.param.u32 	%r85, [unified_physics_kernel_param_3+72];
	ld.param.u64 	%rd29, [unified_physics_kernel_param_0];
	ld.param.u64 	%rd30, [unified_physics_kernel_param_1];
	ld.param.u64 	%rd31, [unified_physics_kernel_param_2];
	cvta.to.global.u64 	%rd1, %rd31;
	cvta.to.global.u64 	%rd2, %rd30;
	cvta.to.global.u64 	%rd3, %rd29;
	mov.u32 	%r88, %ctaid.x;
	mov.u32 	%r89, %ntid.x;
	mov.u32 	%r90, %tid.x;
	mad.lo.s32 	%r4, %r88, %r89, %r90;
	setp.ge.s32 	%p1, %r4, %r85;
	@%p1 bra 	$L__BB0_131;
	mul.wide.s32 	%rd32, %r4, 72;
	add.s64 	%rd4, %rd3, %rd32;
	ld.global.f32 	%f8, [%rd4];
	ld.global.f32 	%f9, [%rd4+4];
	ld.global.f32 	%f10, [%rd4+8];
	ld.global.f32 	%f11, [%rd4+12];
	ld.global.f32 	%f12, [%rd4+16];
	ld.global.f32 	%f13, [%rd4+20];
	setp.lt.s32 	%p2, %r85, 1;
	mov.f32 	%f649, 0f00000000;
	mov.f32 	%f650, %f649;
	mov.f32 	%f651, %f649;
	@%p2 bra 	$L__BB0_15;
	mul.f32 	%f14, %f248, 0f40400000;
	setp.eq.s32 	%p3, %r85, 1;
	mov.f32 	%f651, 0f00000000;
	mov.b32 	%r121, 0;
	mov.f32 	%f650, %f651;
	mov.f32 	%f649, %f651;
	@%p3 bra 	$L__BB0_11;
	and.b32  	%r121, %r85, 2147483646;
	mov.f32 	%f651, 0f00000000;
	mov.b32 	%r120, 0;
$L__BB0_4:
	setp.eq.s32 	%p4, %r120, %r4;
	@%p4 bra 	$L__BB0_7;
	mul.wide.u32 	%rd33, %r120, 72;
	add.s64 	%rd5, %rd3, %rd33;
	ld.global.f32 	%f254, [%rd5];
	ld.global.f32 	%f255, [%rd5+4];
	ld.global.f32 	%f256, [%rd5+8];
	sub.f32 	%f18, %f8, %f254;
	sub.f32 	%f19, %f9, %f255;
	sub.f32 	%f20, %f10, %f256;
	mul.f32 	%f257, %f19, %f19;
	fma.rn.f32 	%f258, %f18, %f18, %f257;
	fma.rn.f32 	%f259, %f20, %f20, %f258;
	sqrt.rn.f32 	%f21, %f259;
	add.f32 	%f22, %f21, 0f3A83126F;
	setp.geu.f32 	%p5, %f22, %f14;
	@%p5 bra 	$L__BB0_7;
	add.f32 	%f260, %f21, 0f322BCC77;
	div.rn.f32 	%f261, %f18, %f260;
	div.rn.f32 	%f262, %f19, %f260;
	div.rn.f32 	%f263, %f20, %f260;
	mul.f32 	%f264, %f22, %f22;
	div.rn.f32 	%f265, %f235, %f264;
	ld.global.f32 	%f266, [%rd4+40];
	ld.global.f32 	%f267, [%rd5+40];
	add.f32 	%f268, %f266, %f267;
	mul.f32 	%f269, %f268, 0f3F000000;
	mul.f32 	%f270, %f265, %f269;
	fma.rn.f32 	%f649, %f261, %f270, %f649;
	fma.rn.f32 	%f650, %f262, %f270, %f650;
	fma.rn.f32 	%f651, %f263, %f270, %f651;
$L__BB0_7:
	add.s32 	%r93, %r120, 1;
	setp.eq.s32 	%p6, %r93, %r4;
	@%p6 bra 	$L__BB0_10;
	mul.wide.u32 	%rd34, %r120, 72;
	add.s64 	%rd6, %rd3, %rd34;
	ld.global.f32 	%f271, [%rd6+72];
	ld.global.f32 	%f272, [%rd6+76];
	ld.global.f32 	%f273, [%rd6+80];
	sub.f32 	%f29, %f8, %f271;
	sub.f32 	%f30, %f9, %f272;
	sub.f32 	%f31, %f10, %f273;
	mul.f32 	%f274, %f30, %f30;
	fma.rn.f32 	%f275, %f29, %f29, %f274;
	fma.rn.f32 	%f276, %f31, %f31, %f275;
	sqrt.rn.f32 	%f32, %f276;
	add.f32 	%f33, %f32, 0f3A83126F;
	setp.geu.f32 	%p7, %f33, %f14;
	@%p7 bra 	$L__BB0_10;
	add.f32 	%f277, %f32, 0f322BCC77;
	div.rn.f32 	%f278, %f29, %f277;
	div.rn.f32 	%f279, %f30, %f277;
	div.rn.f32 	%f280, %f31, %f277;
	mul.f32 	%f281, %f33, %f33;
	div.rn.f32 	%f282, %f235, %f281;
	ld.global.f32 	%f283, [%rd4+40];
	ld.global.f32 	%f284, [%rd6+112];
	add.f32 	%f285, %f283, %f284;
	mul.f32 	%f286, %f285, 0f3F000000;
	mul.f32 	%f287, %f282, %f286;
	fma.rn.f32 	%f649, %f278, %f287, %f649;
	fma.rn.f32 	%f650, %f279, %f287, %f650;
	fma.rn.f32 	%f651, %f280, %f287, %f651;
$L__BB0_10:
	add.s32 	%r120, %r120, 2;
	setp.ne.s32 	%p8, %r120, %r121;
	@%p8 bra 	$L__BB0_4;
$L__BB0_11:
	and.b32  	%r94, %r85, 1;
	setp.eq.b32 	%p9, %r94, 1;
	not.pred 	%p10, %p9;
	@%p10 bra 	$L__BB0_15;
	setp.eq.s32 	%p11, %r121, %r4;
	@%p11 bra 	$L__BB0_15;
	mul.wide.u32 	%rd35, %r121, 72;
	add.s64 	%rd7, %rd3, %rd35;
	ld.global.f32 	%f288, [%rd7];
	ld.global.f32 	%f289, [%rd7+4];
	ld.global.f32 	%f290, [%rd7+8];
	sub.f32 	%f46, %f8, %f288;
	sub.f32 	%f47, %f9, %f289;
	sub.f32 	%f48, %f10, %f290;
	mul.f32 	%f291, %f47, %f47;
	fma.rn.f32 	%f292, %f46, %f46, %f291;
	fma.rn.f32 	%f293, %f48, %f48, %f292;
	sqrt.rn.f32 	%f49, %f293;
	add.f32 	%f50, %f49, 0f3A83126F;
	setp.geu.f32 	%p12, %f50, %f14;
	@%p12 bra 	$L__BB0_15;
	add.f32 	%f294, %f49, 0f322BCC77;
	div.rn.f32 	%f295, %f46, %f294;
	div.rn.f32 	%f296, %f47, %f294;
	div.rn.f32 	%f297, %f48, %f294;
	mul.f32 	%f298, %f50, %f50;
	div.rn.f32 	%f299, %f235, %f298;
	ld.global.f32 	%f300, [%rd4+40];
	ld.global.f32 	%f301, [%rd7+40];
	add.f32 	%f302, %f300, %f301;
	mul.f32 	%f303, %f302, 0f3F000000;
	mul.f32 	%f304, %f299, %f303;
	fma.rn.f32 	%f649, %f295, %f304, %f649;
	fma.rn.f32 	%f650, %f296, %f304, %f650;
	fma.rn.f32 	%f651, %f297, %f304, %f651;
$L__BB0_15:
	ld.global.f32 	%f57, [%rd4+44];
	setp.lt.s32 	%p13, %r86, 1;
	mov.f32 	%f676, 0f00000000;
	mov.f32 	%f677, %f676;
	mov.f32 	%f678, %f676;
	@%p13 bra 	$L__BB0_33;
	add.f32 	%f308, %f241, %f242;
	add.f32 	%f309, %f243, %f308;
	add.f32 	%f58, %f309, 0f3A83126F;
	setp.eq.s32 	%p14, %r86, 1;
	mov.f32 	%f678, 0f00000000;
	mov.b64 	%rd77, 0;
	mov.f32 	%f677, %f678;
	mov.f32 	%f676, %f678;
	@%p14 bra 	$L__BB0_28;
	and.b32  	%r9, %r86, 2147483646;
	mov.f32 	%f678, 0f00000000;
	mov.b32 	%r122, 0;
$L__BB0_18:
	mul.wide.u32 	%rd37, %r122, 32;
	add.s64 	%rd8, %rd2, %rd37;
	ld.global.u32 	%r123, [%rd8];
	setp.ne.s32 	%p15, %r123, %r4;
	@%p15 bra 	$L__BB0_20;
	ld.global.u32 	%r123, [%rd8+4];
	bra.uni 	$L__BB0_21;
$L__BB0_20:
	ld.global.u32 	%r96, [%rd8+4];
	setp.ne.s32 	%p16, %r96, %r4;
	@%p16 bra 	$L__BB0_22;
$L__BB0_21:
	mul.wide.s32 	%rd38, %r123, 72;
	add.s64 	%rd39, %rd3, %rd38;
	ld.global.f32 	%f311, [%rd39];
	ld.global.f32 	%f312, [%rd39+4];
	ld.global.f32 	%f313, [%rd39+8];
	sub.f32 	%f314, %f311, %f8;
	sub.f32 	%f315, %f312, %f9;
	sub.f32 	%f316, %f313, %f10;
	mul.f32 	%f317, %f315, %f315;
	fma.rn.f32 	%f318, %f314, %f314, %f317;
	fma.rn.f32 	%f319, %f316, %f316, %f318;
	sqrt.rn.f32 	%f320, %f319;
	add.f32 	%f321, %f320, 0f3A83126F;
	add.f32 	%f322, %f320, 0f322BCC77;
	div.rn.f32 	%f323, %f314, %f322;
	div.rn.f32 	%f324, %f315, %f322;
	div.rn.f32 	%f325, %f316, %f322;
	ld.global.f32 	%f326, [%rd8+16];
	ld.global.f32 	%f327, [%rd8+20];
	mul.f32 	%f328, %f242, %f327;
	fma.rn.f32 	%f329, %f241, %f326, %f328;
	ld.global.f32 	%f330, [%rd8+24];
	fma.rn.f32 	%f331, %f243, %f330, %f329;
	div.rn.f32 	%f332, %f331, %f58;
	mov.f32 	%f333, 0f40000000;
	sub.f32 	%f334, %f333, %f332;
	mul.f32 	%f335, %f248, %f334;
	sub.f32 	%f336, %f321, %f335;
	mul.f32 	%f337, %f234, %f336;
	mul.f32 	%f338, %f332, %f337;
	mul.f32 	%f339, %f323, %f338;
	mul.f32 	%f340, %f324, %f338;
	mul.f32 	%f341, %f325, %f338;
	fma.rn.f32 	%f676, %f57, %f339, %f676;
	fma.rn.f32 	%f677, %f57, %f340, %f677;
	fma.rn.f32 	%f678, %f57, %f341, %f678;
$L__BB0_22:
	ld.global.u32 	%r124, [%rd8+32];
	setp.eq.s32 	%p17, %r124, %r4;
	@%p17 bra 	$L__BB0_24;
	ld.global.u32 	%r97, [%rd8+36];
	setp.eq.s32 	%p18, %r97, %r4;
	@%p18 bra 	$L__BB0_25;
	bra.uni 	$L__BB0_26;
$L__BB0_24:
	ld.global.u32 	%r124, [%rd8+36];
$L__BB0_25:
	mul.wide.s32 	%rd40, %r124, 72;
	add.s64 	%rd41, %rd3, %rd40;
	ld.global.f32 	%f342, [%rd41];
	ld.global.f32 	%f343, [%rd41+4];
	ld.global.f32 	%f344, [%rd41+8];
	sub.f32 	%f345, %f342, %f8;
	sub.f32 	%f346, %f343, %f9;
	sub.f32 	%f347, %f344, %f10;
	mul.f32 	%f348, %f346, %f346;
	fma.rn.f32 	%f349, %f345, %f345, %f348;
	fma.rn.f32 	%f350, %f347, %f347, %f349;
	sqrt.rn.f32 	%f351, %f350;
	add.f32 	%f352, %f351, 0f3A83126F;
	add.f32 	%f353, %f351, 0f322BCC77;
	div.rn.f32 	%f354, %f345, %f353;
	div.rn.f32 	%f355, %f346, %f353;
	div.rn.f32 	%f356, %f347, %f353;
	ld.global.f32 	%f357, [%rd8+48];
	ld.global.f32 	%f358, [%rd8+52];
	mul.f32 	%f359, %f242, %f358;
	fma.rn.f32 	%f360, %f241, %f357, %f359;
	ld.global.f32 	%f361, [%rd8+56];
	fma.rn.f32 	%f362, %f243, %f361, %f360;
	div.rn.f32 	%f363, %f362, %f58;
	mov.f32 	%f364, 0f40000000;
	sub.f32 	%f365, %f364, %f363;
	mul.f32 	%f366, %f248, %f365;
	sub.f32 	%f367, %f352, %f366;
	mul.f32 	%f368, %f234, %f367;
	mul.f32 	%f369, %f363, %f368;
	mul.f32 	%f370, %f354, %f369;
	mul.f32 	%f371, %f355, %f369;
	mul.f32 	%f372, %f356, %f369;
	fma.rn.f32 	%f676, %f57, %f370, %f676;
	fma.rn.f32 	%f677, %f57, %f371, %f677;
	fma.rn.f32 	%f678, %f57, %f372, %f678;
$L__BB0_26:
	add.s32 	%r122, %r122, 2;
	setp.ne.s32 	%p19, %r122, %r9;
	@%p19 bra 	$L__BB0_18;
	cvt.u64.u32 	%rd77, %r9;
$L__BB0_28:
	and.b32  	%r98, %r86, 1;
	setp.eq.b32 	%p20, %r98, 1;
	not.pred 	%p21, %p20;
	@%p21 bra 	$L__BB0_33;
	shl.b64 	%rd42, %rd77, 5;
	add.s64 	%rd11, %rd2, %rd42;
	ld.global.u32 	%r125, [%rd11];
	setp.eq.s32 	%p22, %r125, %r4;
	@%p22 bra 	$L__BB0_31;
	ld.global.u32 	%r99, [%rd11+4];
	setp.eq.s32 	%p23, %r99, %r4;
	@%p23 bra 	$L__BB0_32;
	bra.uni 	$L__BB0_33;
$L__BB0_31:
	ld.global.u32 	%r125, [%rd11+4];
$L__BB0_32:
	mul.wide.s32 	%rd43, %r125, 72;
	add.s64 	%rd44, %rd3, %rd43;
	ld.global.f32 	%f373, [%rd44];
	ld.global.f32 	%f374, [%rd44+4];
	ld.global.f32 	%f375, [%rd44+8];
	sub.f32 	%f376, %f373, %f8;
	sub.f32 	%f377, %f374, %f9;
	sub.f32 	%f378, %f375, %f10;
	mul.f32 	%f379, %f377, %f377;
	fma.rn.f32 	%f380, %f376, %f376, %f379;
	fma.rn.f32 	%f381, %f378, %f378, %f380;
	sqrt.rn.f32 	%f382, %f381;
	add.f32 	%f383, %f382, 0f3A83126F;
	add.f32 	%f384, %f382, 0f322BCC77;
	div.rn.f32 	%f385, %f376, %f384;
	div.rn.f32 	%f386, %f377, %f384;
	div.rn.f32 	%f387, %f378, %f384;
	ld.global.f32 	%f388, [%rd11+16];
	ld.global.f32 	%f389, [%rd11+20];
	mul.f32 	%f390, %f242, %f389;
	fma.rn.f32 	%f391, %f241, %f388, %f390;
	ld.global.f32 	%f392, [%rd11+24];
	fma.rn.f32 	%f393, %f243, %f392, %f391;
	div.rn.f32 	%f394, %f393, %f58;
	mov.f32 	%f395, 0f40000000;
	sub.f32 	%f396, %f395, %f394;
	mul.f32 	%f397, %f248, %f396;
	sub.f32 	%f398, %f383, %f397;
	mul.f32 	%f399, %f234, %f398;
	mul.f32 	%f400, %f394, %f399;
	mul.f32 	%f401, %f385, %f400;
	mul.f32 	%f402, %f386, %f400;
	mul.f32 	%f403, %f387, %f400;
	fma.rn.f32 	%f676, %f57, %f401, %f676;
	fma.rn.f32 	%f677, %f57, %f402, %f677;
	fma.rn.f32 	%f678, %f57, %f403, %f678;
$L__BB0_33:
	add.f32 	%f86, %f649, %f676;
	add.f32 	%f87, %f650, %f677;
	add.f32 	%f88, %f651, %f678;
	setp.lt.s32 	%p24, %r87, 1;
	mov.f32 	%f681, 0f00000000;
	mov.f32 	%f680, %f681;
	mov.f32 	%f679, %f681;
	@%p24 bra 	$L__BB0_69;
	abs.f32 	%f406, %f8;
	mul.f32 	%f407, %f247, 0f3F666666;
	setp.gt.f32 	%p25, %f406, %f407;
	mul.f32 	%f408, %f8, 0fC0000000;
	selp.f32 	%f89, %f408, 0f00000000, %p25;
	abs.f32 	%f409, %f9;
	setp.gt.f32 	%p26, %f409, %f407;
	mul.f32 	%f410, %f9, 0fC0000000;
	selp.f32 	%f90, %f410, 0f00000000, %p26;
	abs.f32 	%f91, %f10;
	mul.f32 	%f92, %f247, 0f3F000000;
	mul.f32 	%f93, %f10, 0fC0000000;
	add.s64 	%rd12, %rd1, 8;
	mov.f32 	%f679, 0f00000000;
	mov.b32 	%r126, 0;
	mov.f32 	%f680, %f679;
	mov.f32 	%f681, %f679;
$L__BB0_35:
	mul.wide.u32 	%rd45, %r126, 76;
	add.s64 	%rd13, %rd1, %rd45;
	ld.global.u32 	%r22, [%rd13+4];
	setp.lt.s32 	%p27, %r22, 1;
	@%p27 bra 	$L__BB0_68;
	mov.b32 	%r23, 0;
$L__BB0_37:
	mul.wide.u32 	%rd46, %r23, 4;
	add.s64 	%rd47, %rd13, %rd46;
	ld.global.u32 	%r102, [%rd47+8];
	setp.eq.s32 	%p28, %r102, %r4;
	mov.f32 	%f688, 0f00000000;
	mov.f32 	%f689, 0f00000000;
	mov.f32 	%f690, 0f00000000;
	@%p28 bra 	$L__BB0_39;
	add.s32 	%r24, %r23, 1;
	setp.ge.u32 	%p29, %r24, %r22;
	setp.gt.u32 	%p30, %r23, 6;
	or.pred  	%p31, %p29, %p30;
	mov.u32 	%r23, %r24;
	@%p31 bra 	$L__BB0_68;
	bra.uni 	$L__BB0_37;
$L__BB0_39:
	ld.global.u32 	%r103, [%rd13];
	setp.gt.s32 	%p32, %r103, 1;
	@%p32 bra 	$L__BB0_45;
	setp.eq.s32 	%p36, %r103, 0;
	@%p36 bra 	$L__BB0_54;
	setp.eq.s32 	%p37, %r103, 1;
	@%p37 bra 	$L__BB0_42;
	bra.uni 	$L__BB0_67;
$L__BB0_42:
	setp.eq.s32 	%p49, %r22, 1;
	@%p49 bra 	$L__BB0_67;
	setp.ne.s32 	%p50, %r23, 0;
	@%p50 bra 	$L__BB0_55;
	ld.global.u32 	%r128, [%rd13+12];
	bra.uni 	$L__BB0_56;
$L__BB0_45:
	setp.eq.s32 	%p33, %r103, 2;
	@%p33 bra 	$L__BB0_59;
	setp.eq.s32 	%p34, %r103, 4;
	@%p34 bra 	$L__BB0_65;
	setp.ne.s32 	%p35, %r103, 3;
	@%p35 bra 	$L__BB0_67;
	mul.wide.u32 	%rd48, %r126, 76;
	add.s64 	%rd78, %rd12, %rd48;
	mov.f32 	%f687, 0f00000000;
	mov.b32 	%r131, 0;
	mov.b32 	%r129, 1;
	mov.f32 	%f686, %f687;
	mov.f32 	%f685, %f687;
$L__BB0_49:
	ld.global.u32 	%r30, [%rd78];
	setp.lt.s32 	%p39, %r30, 0;
	setp.ge.s32 	%p40, %r30, %r85;
	or.pred  	%p41, %p39, %p40;
	@%p41 bra 	$L__BB0_51;
	mul.wide.u32 	%rd49, %r30, 72;
	add.s64 	%rd50, %rd3, %rd49;
	ld.global.f32 	%f414, [%rd50];
	add.f32 	%f685, %f685, %f414;
	ld.global.f32 	%f415, [%rd50+4];
	add.f32 	%f686, %f686, %f415;
	ld.global.f32 	%f416, [%rd50+8];
	add.f32 	%f687, %f687, %f416;
	add.s32 	%r131, %r131, 1;
$L__BB0_51:
	setp.lt.u32 	%p42, %r129, %r22;
	add.s32 	%r106, %r129, -1;
	setp.lt.u32 	%p43, %r106, 7;
	and.pred  	%p44, %p42, %p43;
	add.s32 	%r129, %r129, 1;
	add.s64 	%rd78, %rd78, 4;
	@%p44 bra 	$L__BB0_49;
	setp.lt.s32 	%p45, %r131, 1;
	@%p45 bra 	$L__BB0_67;
	cvt.rn.f32.u32 	%f418, %r131;
	rcp.rn.f32 	%f419, %f418;
	mul.f32 	%f420, %f685, %f419;
	mul.f32 	%f421, %f686, %f419;
	mul.f32 	%f422, %f687, %f419;
	sub.f32 	%f423, %f420, %f8;
	sub.f32 	%f424, %f421, %f9;
	sub.f32 	%f425, %f422, %f10;
	mul.f32 	%f688, %f246, %f423;
	mul.f32 	%f689, %f246, %f424;
	mul.f32 	%f690, %f246, %f425;
	bra.uni 	$L__BB0_67;
$L__BB0_54:
	ld.global.f32 	%f449, [%rd13+40];
	ld.global.f32 	%f450, [%rd13+44];
	ld.global.f32 	%f451, [%rd13+48];
	sub.f32 	%f452, %f449, %f8;
	sub.f32 	%f453, %f450, %f9;
	sub.f32 	%f454, %f451, %f10;
	mul.f32 	%f688, %f452, 0f41200000;
	mul.f32 	%f689, %f453, 0f41200000;
	mul.f32 	%f690, %f454, 0f41200000;
	bra.uni 	$L__BB0_67;
$L__BB0_55:
	ld.global.u32 	%r128, [%rd13+8];
$L__BB0_56:
	setp.lt.s32 	%p51, %r128, 0;
	setp.ge.s32 	%p52, %r128, %r85;
	or.pred  	%p53, %p51, %p52;
	@%p53 bra 	$L__BB0_67;
	mul.wide.u32 	%rd51, %r128, 72;
	add.s64 	%rd52, %rd3, %rd51;
	ld.global.f32 	%f437, [%rd52];
	ld.global.f32 	%f438, [%rd52+4];
	ld.global.f32 	%f439, [%rd52+8];
	sub.f32 	%f100, %f8, %f437;
	sub.f32 	%f101, %f9, %f438;
	sub.f32 	%f102, %f10, %f439;
	mul.f32 	%f440, %f101, %f101;
	fma.rn.f32 	%f441, %f100, %f100, %f440;
	fma.rn.f32 	%f442, %f102, %f102, %f441;
	sqrt.rn.f32 	%f103, %f442;
	ld.global.f32 	%f104, [%rd13+40];
	setp.geu.f32 	%p54, %f103, %f104;
	setp.leu.f32 	%p55, %f103, 0f3A83126F;
	or.pred  	%p56, %p55, %p54;
	@%p56 bra 	$L__BB0_67;
	add.f32 	%f443, %f103, 0f322BCC77;
	div.rn.f32 	%f444, %f100, %f443;
	div.rn.f32 	%f445, %f101, %f443;
	div.rn.f32 	%f446, %f102, %f443;
	sub.f32 	%f447, %f104, %f103;
	mul.f32 	%f448, %f245, %f447;
	mul.f32 	%f688, %f444, %f448;
	mul.f32 	%f689, %f445, %f448;
	mul.f32 	%f690, %f446, %f448;
	bra.uni 	$L__BB0_67;
$L__BB0_59:
	ld.global.f32 	%f108, [%rd13+40];
	ld.global.f32 	%f427, [%rd13+44];
	cvt.rzi.s32.f32 	%r107, %f427;
	setp.eq.s32 	%p46, %r107, 2;
	@%p46 bra 	$L__BB0_64;
	setp.eq.s32 	%p47, %r107, 1;
	@%p47 bra 	$L__BB0_63;
	setp.ne.s32 	%p48, %r107, 0;
	@%p48 bra 	$L__BB0_67;
	sub.f32 	%f433, %f108, %f8;
	mul.f32 	%f688, %f433, 0f40A00000;
	bra.uni 	$L__BB0_67;
$L__BB0_63:
	sub.f32 	%f431, %f108, %f9;
	mul.f32 	%f689, %f431, 0f40A00000;
	bra.uni 	$L__BB0_67;
$L__BB0_64:
	sub.f32 	%f429, %f108, %f10;
	mul.f32 	%f690, %f429, 0f40A00000;
	bra.uni 	$L__BB0_67;
$L__BB0_65:
	setp.leu.f32 	%p38, %f91, %f92;
	mov.f32 	%f688, %f89;
	mov.f32 	%f689, %f90;
	@%p38 bra 	$L__BB0_67;
	mov.f32 	%f688, %f89;
	mov.f32 	%f689, %f90;
	mov.f32 	%f690, %f93;
$L__BB0_67:
	ld.global.f32 	%f455, [%rd13+72];
	fma.rn.f32 	%f681, %f688, %f455, %f681;
	fma.rn.f32 	%f680, %f689, %f455, %f680;
	fma.rn.f32 	%f679, %f690, %f455, %f679;
$L__BB0_68:
	add.s32 	%r126, %r126, 1;
	setp.ne.s32 	%p57, %r126, %r87;
	@%p57 bra 	$L__BB0_35;
$L__BB0_69:
	setp.lt.s32 	%p58, %r86, 1;
	fma.rn.f32 	%f136, %f244, %f681, %f86;
	fma.rn.f32 	%f137, %f244, %f680, %f87;
	fma.rn.f32 	%f138, %f244, %f679, %f88;
	mov.f32 	%f709, 0f00000000;
	mov.f32 	%f710, %f709;
	mov.f32 	%f711, %f709;
	@%p58 bra 	$L__BB0_101;
	and.b32  	%r35, %r86, 3;
	setp.lt.u32 	%p59, %r86, 4;
	mov.f32 	%f711, 0f00000000;
	mov.b32 	%r137, 0;
	mov.f32 	%f710, %f711;
	mov.f32 	%f709, %f711;
	@%p59 bra 	$L__BB0_93;
	and.b32  	%r137, %r86, 2147483644;
	neg.s32 	%r132, %r137;
	add.s64 	%rd79, %rd2, 64;
	mov.f32 	%f711, 0f00000000;
$L__BB0_72:
	ld.global.u32 	%r133, [%rd79+-64];
	setp.ne.s32 	%p60, %r133, %r4;
	@%p60 bra 	$L__BB0_74;
	ld.global.u32 	%r133, [%rd79+-60];
	bra.uni 	$L__BB0_75;
$L__BB0_74:
	ld.global.u32 	%r109, [%rd79+-60];
	setp.ne.s32 	%p61, %r109, %r4;
	@%p61 bra 	$L__BB0_77;
$L__BB0_75:
	mul.wide.s32 	%rd53, %r133, 72;
	add.s64 	%rd54, %rd3, %rd53;
	ld.global.f32 	%f460, [%rd54];
	ld.global.f32 	%f461, [%rd54+4];
	ld.global.f32 	%f462, [%rd54+8];
	sub.f32 	%f142, %f8, %f460;
	sub.f32 	%f143, %f9, %f461;
	sub.f32 	%f144, %f10, %f462;
	mul.f32 	%f463, %f143, %f143;
	fma.rn.f32 	%f464, %f142, %f142, %f463;
	fma.rn.f32 	%f465, %f144, %f144, %f464;
	sqrt.rn.f32 	%f466, %f465;
	add.f32 	%f145, %f466, 0f3A83126F;
	setp.leu.f32 	%p62, %f145, 0f3A83126F;
	@%p62 bra 	$L__BB0_77;
	ld.global.f32 	%f467, [%rd79+-52];
	ld.global.f32 	%f468, [%rd79+-56];
	div.rn.f32 	%f469, %f467, %f145;
	mov.f32 	%f470, 0f3F800000;
	sub.f32 	%f471, %f470, %f469;
	mul.f32 	%f472, %f468, %f471;
	fma.rn.f32 	%f709, %f142, %f472, %f709;
	fma.rn.f32 	%f710, %f143, %f472, %f710;
	fma.rn.f32 	%f711, %f144, %f472, %f711;
$L__BB0_77:
	ld.global.u32 	%r134, [%rd79+-32];
	setp.eq.s32 	%p63, %r134, %r4;
	@%p63 bra 	$L__BB0_79;
	ld.global.u32 	%r110, [%rd79+-28];
	setp.eq.s32 	%p64, %r110, %r4;
	@%p64 bra 	$L__BB0_80;
	bra.uni 	$L__BB0_82;
$L__BB0_79:
	ld.global.u32 	%r134, [%rd79+-28];
$L__BB0_80:
	mul.wide.s32 	%rd55, %r134, 72;
	add.s64 	%rd56, %rd3, %rd55;
	ld.global.f32 	%f473, [%rd56];
	ld.global.f32 	%f474, [%rd56+4];
	ld.global.f32 	%f475, [%rd56+8];
	sub.f32 	%f152, %f8, %f473;
	sub.f32 	%f153, %f9, %f474;
	sub.f32 	%f154, %f10, %f475;
	mul.f32 	%f476, %f153, %f153;
	fma.rn.f32 	%f477, %f152, %f152, %f476;
	fma.rn.f32 	%f478, %f154, %f154, %f477;
	sqrt.rn.f32 	%f479, %f478;
	add.f32 	%f155, %f479, 0f3A83126F;
	setp.leu.f32 	%p65, %f155, 0f3A83126F;
	@%p65 bra 	$L__BB0_82;
	ld.global.f32 	%f480, [%rd79+-20];
	ld.global.f32 	%f481, [%rd79+-24];
	div.rn.f32 	%f482, %f480, %f155;
	mov.f32 	%f483, 0f3F800000;
	sub.f32 	%f484, %f483, %f482;
	mul.f32 	%f485, %f481, %f484;
	fma.rn.f32 	%f709, %f152, %f485, %f709;
	fma.rn.f32 	%f710, %f153, %f485, %f710;
	fma.rn.f32 	%f711, %f154, %f485, %f711;
$L__BB0_82:
	ld.global.u32 	%r135, [%rd79];
	setp.eq.s32 	%p66, %r135, %r4;
	@%p66 bra 	$L__BB0_84;
	ld.global.u32 	%r111, [%rd79+4];
	setp.eq.s32 	%p67, %r111, %r4;
	@%p67 bra 	$L__BB0_85;
	bra.uni 	$L__BB0_87;
$L__BB0_84:
	ld.global.u32 	%r135, [%rd79+4];
$L__BB0_85:
	mul.wide.s32 	%rd57, %r135, 72;
	add.s64 	%rd58, %rd3, %rd57;
	ld.global.f32 	%f486, [%rd58];
	ld.global.f32 	%f487, [%rd58+4];
	ld.global.f32 	%f488, [%rd58+8];
	sub.f32 	%f162, %f8, %f486;
	sub.f32 	%f163, %f9, %f487;
	sub.f32 	%f164, %f10, %f488;
	mul.f32 	%f489, %f163, %f163;
	fma.rn.f32 	%f490, %f162, %f162, %f489;
	fma.rn.f32 	%f491, %f164, %f164, %f490;
	sqrt.rn.f32 	%f492, %f491;
	add.f32 	%f165, %f492, 0f3A83126F;
	setp.leu.f32 	%p68, %f165, 0f3A83126F;
	@%p68 bra 	$L__BB0_87;
	ld.global.f32 	%f493, [%rd79+12];
	ld.global.f32 	%f494, [%rd79+8];
	div.rn.f32 	%f495, %f493, %f165;
	mov.f32 	%f496, 0f3F800000;
	sub.f32 	%f497, %f496, %f495;
	mul.f32 	%f498, %f494, %f497;
	fma.rn.f32 	%f709, %f162, %f498, %f709;
	fma.rn.f32 	%f710, %f163, %f498, %f710;
	fma.rn.f32 	%f711, %f164, %f498, %f711;
$L__BB0_87:
	ld.global.u32 	%r136, [%rd79+32];
	setp.eq.s32 	%p69, %r136, %r4;
	@%p69 bra 	$L__BB0_89;
	ld.global.u32 	%r112, [%rd79+36];
	setp.eq.s32 	%p70, %r112, %r4;
	@%p70 bra 	$L__BB0_90;
	bra.uni 	$L__BB0_92;
$L__BB0_89:
	ld.global.u32 	%r136, [%rd79+36];
$L__BB0_90:
	mul.wide.s32 	%rd59, %r136, 72;
	add.s64 	%rd60, %rd3, %rd59;
	ld.global.f32 	%f499, [%rd60];
	ld.global.f32 	%f500, [%rd60+4];
	ld.global.f32 	%f501, [%rd60+8];
	sub.f32 	%f172, %f8, %f499;
	sub.f32 	%f173, %f9, %f500;
	sub.f32 	%f174, %f10, %f501;
	mul.f32 	%f502, %f173, %f173;
	fma.rn.f32 	%f503, %f172, %f172, %f502;
	fma.rn.f32 	%f504, %f174, %f174, %f503;
	sqrt.rn.f32 	%f505, %f504;
	add.f32 	%f175, %f505, 0f3A83126F;
	setp.leu.f32 	%p71, %f175, 0f3A83126F;
	@%p71 bra 	$L__BB0_92;
	ld.global.f32 	%f506, [%rd79+44];
	ld.global.f32 	%f507, [%rd79+40];
	div.rn.f32 	%f508, %f506, %f175;
	mov.f32 	%f509, 0f3F800000;
	sub.f32 	%f510, %f509, %f508;
	mul.f32 	%f511, %f507, %f510;
	fma.rn.f32 	%f709, %f172, %f511, %f709;
	fma.rn.f32 	%f710, %f173, %f511, %f710;
	fma.rn.f32 	%f711, %f174, %f511, %f711;
$L__BB0_92:
	add.s32 	%r132, %r132, 4;
	add.s64 	%rd79, %rd79, 128;
	setp.ne.s32 	%p72, %r132, 0;
	@%p72 bra 	$L__BB0_72;
$L__BB0_93:
	setp.eq.s32 	%p73, %r35, 0;
	@%p73 bra 	$L__BB0_101;
	mul.wide.u32 	%rd61, %r137, 32;
	add.s64 	%rd62, %rd61, %rd2;
	add.s64 	%rd80, %rd62, 8;
	neg.s32 	%r138, %r35;
$L__BB0_95:
	.pragma "nounroll";
	ld.global.u32 	%r139, [%rd80+-8];
	setp.eq.s32 	%p74, %r139, %r4;
	@%p74 bra 	$L__BB0_97;
	ld.global.u32 	%r113, [%rd80+-4];
	setp.eq.s32 	%p75, %r113, %r4;
	@%p75 bra 	$L__BB0_98;
	bra.uni 	$L__BB0_100;
$L__BB0_97:
	ld.global.u32 	%r139, [%rd80+-4];
$L__BB0_98:
	mul.wide.s32 	%rd63, %r139, 72;
	add.s64 	%rd64, %rd3, %rd63;
	ld.global.f32 	%f512, [%rd64];
	ld.global.f32 	%f513, [%rd64+4];
	ld.global.f32 	%f514, [%rd64+8];
	sub.f32 	%f191, %f8, %f512;
	sub.f32 	%f192, %f9, %f513;
	sub.f32 	%f193, %f10, %f514;
	mul.f32 	%f515, %f192, %f192;
	fma.rn.f32 	%f516, %f191, %f191, %f515;
	fma.rn.f32 	%f517, %f193, %f193, %f516;
	sqrt.rn.f32 	%f518, %f517;
	add.f32 	%f194, %f518, 0f3A83126F;
	setp.leu.f32 	%p76, %f194, 0f3A83126F;
	@%p76 bra 	$L__BB0_100;
	ld.global.f32 	%f519, [%rd80+4];
	ld.global.f32 	%f520, [%rd80];
	div.rn.f32 	%f521, %f519, %f194;
	mov.f32 	%f522, 0f3F800000;
	sub.f32 	%f523, %f522, %f521;
	mul.f32 	%f524, %f520, %f523;
	fma.rn.f32 	%f709, %f191, %f524, %f709;
	fma.rn.f32 	%f710, %f192, %f524, %f710;
	fma.rn.f32 	%f711, %f193, %f524, %f711;
$L__BB0_100:
	add.s64 	%rd80, %rd80, 32;
	add.s32 	%r138, %r138, 1;
	setp.ne.s32 	%p77, %r138, 0;
	@%p77 bra 	$L__BB0_95;
$L__BB0_101:
	mul.f32 	%f525, %f239, %f709;
	mul.f32 	%f526, %f239, %f710;
	mul.f32 	%f527, %f239, %f711;
	sub.f32 	%f528, %f136, %f525;
	sub.f32 	%f529, %f137, %f526;
	sub.f32 	%f530, %f138, %f527;
	ld.global.f32 	%f531, [%rd4+40];
	mov.f32 	%f532, 0f3F800000;
	sub.f32 	%f533, %f532, %f531;
	mul.f32 	%f534, %f533, 0fBC23D70A;
	fma.rn.f32 	%f535, %f8, %f534, %f528;
	fma.rn.f32 	%f536, %f9, %f534, %f529;
	fma.rn.f32 	%f537, %f10, %f534, %f530;
	cvt.rn.f32.s32 	%f538, %r84;
	fma.rn.f32 	%f539, %f249, %f538, 0f3F800000;
	rcp.rn.f32 	%f540, %f539;
	mul.f32 	%f541, %f540, %f535;
	mul.f32 	%f542, %f540, %f536;
	mul.f32 	%f543, %f540, %f537;
	sub.f32 	%f544, %f532, %f236;
	ld.global.f32 	%f545, [%rd4+36];
	div.rn.f32 	%f546, %f237, %f545;
	mul.f32 	%f547, %f546, %f541;
	mul.f32 	%f548, %f546, %f542;
	mul.f32 	%f549, %f546, %f543;
	fma.rn.f32 	%f727, %f544, %f11, %f547;
	fma.rn.f32 	%f728, %f544, %f12, %f548;
	fma.rn.f32 	%f729, %f544, %f13, %f549;
	mul.f32 	%f550, %f728, %f728;
	fma.rn.f32 	%f551, %f727, %f727, %f550;
	fma.rn.f32 	%f552, %f729, %f729, %f551;
	sqrt.rn.f32 	%f208, %f552;
	setp.leu.f32 	%p78, %f208, %f238;
	@%p78 bra 	$L__BB0_103;
	add.f32 	%f553, %f208, 0f322BCC77;
	div.rn.f32 	%f554, %f727, %f553;
	div.rn.f32 	%f555, %f728, %f553;
	div.rn.f32 	%f556, %f729, %f553;
	mul.f32 	%f727, %f238, %f554;
	mul.f32 	%f728, %f238, %f555;
	mul.f32 	%f729, %f238, %f556;
$L__BB0_103:
	setp.lt.s32 	%p79, %r86, 1;
	fma.rn.f32 	%f558, %f237, %f727, %f8;
	fma.rn.f32 	%f559, %f237, %f728, %f9;
	fma.rn.f32 	%f560, %f237, %f729, %f10;
	neg.f32 	%f561, %f247;
	min.f32 	%f562, %f247, %f558;
	max.f32 	%f216, %f561, %f562;
	min.f32 	%f563, %f247, %f559;
	max.f32 	%f217, %f561, %f563;
	mul.f32 	%f564, %f247, 0fBF000000;
	mul.f32 	%f565, %f247, 0f3F000000;
	min.f32 	%f566, %f565, %f560;
	max.f32 	%f218, %f564, %f566;
	mov.f32 	%f730, 0f00000000;
	@%p79 bra 	$L__BB0_130;
	and.b32  	%r59, %r86, 3;
	setp.lt.u32 	%p80, %r86, 4;
	mov.f32 	%f730, 0f00000000;
	mov.b32 	%r145, 0;
	@%p80 bra 	$L__BB0_123;
	and.b32  	%r145, %r86, 2147483644;
	neg.s32 	%r140, %r145;
	add.s64 	%rd81, %rd2, 64;
	mov.f32 	%f730, 0f00000000;
$L__BB0_106:
	ld.global.u32 	%r141, [%rd81+-64];
	setp.ne.s32 	%p81, %r141, %r4;
	@%p81 bra 	$L__BB0_108;
	ld.global.u32 	%r141, [%rd81+-60];
	bra.uni 	$L__BB0_109;
$L__BB0_108:
	ld.global.u32 	%r115, [%rd81+-60];
	setp.ne.s32 	%p82, %r115, %r4;
	@%p82 bra 	$L__BB0_110;
$L__BB0_109:
	mul.wide.s32 	%rd65, %r141, 72;
	add.s64 	%rd66, %rd3, %rd65;
	ld.global.f32 	%f570, [%rd66];
	ld.global.f32 	%f571, [%rd66+4];
	ld.global.f32 	%f572, [%rd66+8];
	sub.f32 	%f573, %f570, %f8;
	sub.f32 	%f574, %f571, %f9;
	sub.f32 	%f575, %f572, %f10;
	mul.f32 	%f576, %f574, %f574;
	fma.rn.f32 	%f577, %f573, %f573, %f576;
	fma.rn.f32 	%f578, %f575, %f575, %f577;
	sqrt.rn.f32 	%f579, %f578;
	ld.global.f32 	%f580, [%rd81+-52];
	sub.f32 	%f581, %f579, %f580;
	ld.global.f32 	%f582, [%rd81+-56];
	mul.f32 	%f583, %f582, %f581;
	fma.rn.f32 	%f730, %f581, %f583, %f730;
$L__BB0_110:
	ld.global.u32 	%r142, [%rd81+-32];
	setp.eq.s32 	%p83, %r142, %r4;
	@%p83 bra 	$L__BB0_112;
	ld.global.u32 	%r116, [%rd81+-28];
	setp.eq.s32 	%p84, %r116, %r4;
	@%p84 bra 	$L__BB0_113;
	bra.uni 	$L__BB0_114;
$L__BB0_112:
	ld.global.u32 	%r142, [%rd81+-28];
$L__BB0_113:
	mul.wide.s32 	%rd67, %r142, 72;
	add.s64 	%rd68, %rd3, %rd67;
	ld.global.f32 	%f584, [%rd68];
	ld.global.f32 	%f585, [%rd68+4];
	ld.global.f32 	%f586, [%rd68+8];
	sub.f32 	%f587, %f584, %f8;
	sub.f32 	%f588, %f585, %f9;
	sub.f32 	%f589, %f586, %f10;
	mul.f32 	%f590, %f588, %f588;
	fma.rn.f32 	%f591, %f587, %f587, %f590;
	fma.rn.f32 	%f592, %f589, %f589, %f591;
	sqrt.rn.f32 	%f593, %f592;
	ld.global.f32 	%f594, [%rd81+-20];
	sub.f32 	%f595, %f593, %f594;
	ld.global.f32 	%f596, [%rd81+-24];
	mul.f32 	%f597, %f596, %f595;
	fma.rn.f32 	%f730, %f595, %f597, %f730;
$L__BB0_114:
	ld.global.u32 	%r143, [%rd81];
	setp.eq.s32 	%p85, %r143, %r4;
	@%p85 bra 	$L__BB0_116;
	ld.global.u32 	%r117, [%rd81+4];
	setp.eq.s32 	%p86, %r117, %r4;
	@%p86 bra 	$L__BB0_117;
	bra.uni 	$L__BB0_118;
$L__BB0_116:
	ld.global.u32 	%r143, [%rd81+4];
$L__BB0_117:
	mul.wide.s32 	%rd69, %r143, 72;
	add.s64 	%rd70, %rd3, %rd69;
	ld.global.f32 	%f598, [%rd70];
	ld.global.f32 	%f599, [%rd70+4];
	ld.global.f32 	%f600, [%rd70+8];
	sub.f32 	%f601, %f598, %f8;
	sub.f32 	%f602, %f599, %f9;
	sub.f32 	%f603, %f600, %f10;
	mul.f32 	%f604, %f602, %f602;
	fma.rn.f32 	%f605, %f601, %f601, %f604;
	fma.rn.f32 	%f606, %f603, %f603, %f605;
	sqrt.rn.f32 	%f607, %f606;
	ld.global.f32 	%f608, [%rd81+12];
	sub.f32 	%f609, %f607, %f608;
	ld.global.f32 	%f610, [%rd81+8];
	mul.f32 	%f611, %f610, %f609;
	fma.rn.f32 	%f730, %f609, %f611, %f730;
$L__BB0_118:
	ld.global.u32 	%r144, [%rd81+32];
	setp.eq.s32 	%p87, %r144, %r4;
	@%p87 bra 	$L__BB0_120;
	ld.global.u32 	%r118, [%rd81+36];
	setp.eq.s32 	%p88, %r118, %r4;
	@%p88 bra 	$L__BB0_121;
	bra.uni 	$L__BB0_122;
$L__BB0_120:
	ld.global.u32 	%r144, [%rd81+36];
$L__BB0_121:
	mul.wide.s32 	%rd71, %r144, 72;
	add.s64 	%rd72, %rd3, %rd71;
	ld.global.f32 	%f612, [%rd72];
	ld.global.f32 	%f613, [%rd72+4];
	ld.global.f32 	%f614, [%rd72+8];
	sub.f32 	%f615, %f612, %f8;
	sub.f32 	%f616, %f613, %f9;
	sub.f32 	%f617, %f614, %f10;
	mul.f32 	%f618, %f616, %f616;
	fma.rn.f32 	%f619, %f615, %f615, %f618;
	fma.rn.f32 	%f620, %f617, %f617, %f619;
	sqrt.rn.f32 	%f621, %f620;
	ld.global.f32 	%f622, [%rd81+44];
	sub.f32 	%f623, %f621, %f622;
	ld.global.f32 	%f624, [%rd81+40];
	mul.f32 	%f625, %f624, %f623;
	fma.rn.f32 	%f730, %f623, %f625, %f730;
$L__BB0_122:
	add.s32 	%r140, %r140, 4;
	add.s64 	%rd81, %rd81, 128;
	setp.ne.s32 	%p89, %r140, 0;
	@%p89 bra 	$L__BB0_106;
$L__BB0_123:
	setp.eq.s32 	%p90, %r59, 0;
	@%p90 bra 	$L__BB0_130;
	mul.wide.u32 	%rd73, %r145, 32;
	add.s64 	%rd74, %rd73, %rd2;
	add.s64 	%rd82, %rd74, 8;
	neg.s32 	%r146, %r59;
$L__BB0_125:
	.pragma "nounroll";
	ld.global.u32 	%r147, [%rd82+-8];
	setp.eq.s32 	%p91, %r147, %r4;
	@%p91 bra 	$L__BB0_127;
	ld.global.u32 	%r119, [%rd82+-4];
	setp.eq.s32 	%p92, %r119, %r4;
	@%p92 bra 	$L__BB0_128;
	bra.uni 	$L__BB0_129;
$L__BB0_127:
	ld.global.u32 	%r147, [%rd82+-4];
$L__BB0_128:
	mul.wide.s32 	%rd75, %r147, 72;
	add.s64 	%rd76, %rd3, %rd75;
	ld.global.f32 	%f626, [%rd76];
	ld.global.f32 	%f627, [%rd76+4];
	ld.global.f32 	%f628, [%rd76+8];
	sub.f32 	%f629, %f626, %f8;
	sub.f32 	%f630, %f627, %f9;
	sub.f32 	%f631, %f628, %f10;
	mul.f32 	%f632, %f630, %f630;
	fma.rn.f32 	%f633, %f629, %f629, %f632;
	fma.rn.f32 	%f634, %f631, %f631, %f633;
	sqrt.rn.f32 	%f635, %f634;
	ld.global.f32 	%f636, [%rd82+4];
	sub.f32 	%f637, %f635, %f636;
	ld.global.f32 	%f638, [%rd82];
	mul.f32 	%f639, %f638, %f637;
	fma.rn.f32 	%f730, %f637, %f639, %f730;
$L__BB0_129:
	add.s64 	%rd82, %rd82, 32;
	add.s32 	%r146, %r146, 1;
	setp.ne.s32 	%p93, %r146, 0;
	@%p93 bra 	$L__BB0_125;
$L__BB0_130:
	st.global.f32 	[%rd4+68], %f730;
	st.global.f32 	[%rd4], %f216;
	st.global.f32 	[%rd4+4], %f217;
	st.global.f32 	[%rd4+8], %f218;
	st.global.f32 	[%rd4+12], %f727;
	st.global.f32 	[%rd4+16], %f728;
	st.global.f32 	[%rd4+20], %f729;
$L__BB0_131:
	ret;

}
	// .globl	compute_ideal_distances_kernel
.visible .entry compute_ideal_distances_kernel(
	.param .u64 .ptr .align 1 compute_ideal_distances_kernel_param_0,
	.param .u64 .ptr .align 1 compute_ideal_distances_kernel_param_1,
	.param .align 4 .b8 compute_ideal_distances_kernel_param_2[84]
)
{
	.reg .pred 	%p<9>;
	.reg .b32 	%r<16>;
	.reg .b32 	%f<30>;
	.reg .b64 	%rd<11>;

	ld.param.f32 	%f16, [compute_ideal_distances_kernel_param_2+60];
	ld.param.u64 	%rd4, [compute_ideal_distances_kernel_param_0];
	ld.param.u32 	%r5, [compute_ideal_distances_kernel_param_2+76];
	ld.param.u64 	%rd5, [compute_ideal_distances_kernel_param_1];
	mov.u32 	%r7, %ctaid.x;
	mov.u32 	%r8, %ntid.x;
	mov.u32 	%r9, %tid.x;
	mad.lo.s32 	%r1, %r7, %r8, %r9;
	setp.ge.s32 	%p3, %r1, %r5;
	@%p3 bra 	$L__BB1_4;
	cvta.to.global.u64 	%rd6, %rd4;
	cvta.to.global.u64 	%rd7, %rd5;
	mul.wide.s32 	%rd8, %r1, 32;
	add.s64 	%rd1, %rd6, %rd8;
	ld.global.f32 	%f18, [%rd1+16];
	ld.global.f32 	%f19, [%rd1+20];
	add.f32 	%f20, %f18, %f19;
	ld.global.f32 	%f21, [%rd1+24];
	add.f32 	%f22, %f20, %f21;
	div.rn.f32 	%f23, %f22, 0fC0400000;
	add.f32 	%f24, %f23, 0f40000000;
	mul.f32 	%f1, %f16, %f24;
	ld.global.u32 	%r10, [%rd1];
	mul.wide.s32 	%rd9, %r10, 72;
	add.s64 	%rd2, %rd7, %rd9;
	ld.global.u32 	%r11, [%rd1+4];
	mul.wide.s32 	%rd10, %r11, 72;
	add.s64 	%rd3, %rd7, %rd10;
	ld.global.u32 	%r12, [%rd2+60];
	setp.eq.s32 	%p5, %r12, 2;
	mov.pred 	%p8, -1;
	@%p5 bra 	$L__BB1_3;
	ld.global.u32 	%r13, [%rd3+60];
	setp.eq.s32 	%p8, %r13, 2;
$L__BB1_3:
	mul.f32 	%f25, %f1, 0f3FC00000;
	selp.f32 	%f26, %f25, %f1, %p8;
	ld.global.u32 	%r14, [%rd2+56];
	ld.global.u32 	%r15, [%rd3+56];
	setp.eq.s32 	%p6, %r14, %r15;
	setp.gt.s32 	%p7, %r14, -1;
	mul.f32 	%f27, %f26, 0f3F333333;
	selp.f32 	%f28, %f27, %f26, %p7;
	selp.f32 	%f29, %f28, %f26, %p6;
	st.global.f32 	[%rd1+12], %f29;
$L__BB1_4:
	ret;

}
	// .globl	update_cluster_centers_kernel
.visible .entry update_cluster_centers_kernel(
	.param .u64 .ptr .align 1 update_cluster_centers_kernel_param_0,
	.param .align 4 .b8 update_cluster_centers_kernel_param_1[84]
)
{
	.reg .pred 	%p<58>;
	.reg .b32 	%r<118>;
	.reg .b32 	%f<249>;
	.reg .b64 	%rd<18>;

	ld.param.u32 	%r1, [update_cluster_centers_kernel_param_1+72];
	ld.param.u64 	%rd9, [update_cluster_centers_kernel_param_0];
	cvta.to.global.u64 	%rd1, %rd9;
	mov.u32 	%r54, %ctaid.x;
	mov.u32 	%r55, %ntid.x;
	mov.u32 	%r56, %tid.x;
	mad.lo.s32 	%r2, %r54, %r55, %r56;
	setp.ge.s32 	%p1, %r2, %r1;
	@%p1 bra 	$L__BB2_45;
	mul.wide.s32 	%rd10, %r2, 72;
	add.s64 	%rd2, %rd1, %rd10;
	ld.global.u32 	%r57, [%rd2+60];
	setp.ne.s32 	%p2, %r57, 2;
	@%p2 bra 	$L__BB2_45;
	setp.lt.s32 	%p3, %r1, 1;
	mov.b32 	%r94, 0;
	mov.f32 	%f186, 0f00000000;
	mov.f32 	%f187, %f186;
	mov.f32 	%f188, %f186;
	@%p3 bra 	$L__BB2_43;
	ld.global.u32 	%r3, [%rd2+56];
	and.b32  	%r4, %r1, 7;
	setp.lt.u32 	%p4, %r1, 8;
	mov.f32 	%f188, 0f00000000;
	mov.b32 	%r110, 0;
	mov.u32 	%r94, %r110;
	mov.f32 	%f187, %f188;
	mov.f32 	%f186, %f188;
	@%p4 bra 	$L__BB2_22;
	and.b32  	%r110, %r1, 2147483640;
	neg.s32 	%r91, %r2;
	add.s64 	%rd17, %rd1, 288;
	mov.f32 	%f188, 0f00000000;
	mov.b32 	%r92, 0;
	mov.u32 	%r94, %r92;
$L__BB2_5:
	.pragma "nounroll";
	ld.global.u32 	%r62, [%rd17+-232];
	setp.ne.s32 	%p5, %r62, %r3;
	setp.eq.s32 	%p6, %r91, 0;
	or.pred  	%p7, %p6, %p5;
	@%p7 bra 	$L__BB2_7;
	ld.global.f32 	%f116, [%rd17+-288];
	add.f32 	%f186, %f186, %f116;
	ld.global.f32 	%f117, [%rd17+-284];
	add.f32 	%f187, %f187, %f117;
	ld.global.f32 	%f118, [%rd17+-280];
	add.f32 	%f188, %f188, %f118;
	add.s32 	%r94, %r94, 1;
$L__BB2_7:
	add.s32 	%r63, %r92, 1;
	ld.global.u32 	%r64, [%rd17+-160];
	setp.ne.s32 	%p8, %r64, %r3;
	setp.eq.s32 	%p9, %r63, %r2;
	or.pred  	%p10, %p9, %p8;
	@%p10 bra 	$L__BB2_9;
	ld.global.f32 	%f119, [%rd17+-216];
	add.f32 	%f186, %f186, %f119;
	ld.global.f32 	%f120, [%rd17+-212];
	add.f32 	%f187, %f187, %f120;
	ld.global.f32 	%f121, [%rd17+-208];
	add.f32 	%f188, %f188, %f121;
	add.s32 	%r94, %r94, 1;
$L__BB2_9:
	add.s32 	%r65, %r92, 2;
	ld.global.u32 	%r66, [%rd17+-88];
	setp.ne.s32 	%p11, %r66, %r3;
	setp.eq.s32 	%p12, %r65, %r2;
	or.pred  	%p13, %p12, %p11;
	@%p13 bra 	$L__BB2_11;
	ld.global.f32 	%f122, [%rd17+-144];
	add.f32 	%f186, %f186, %f122;
	ld.global.f32 	%f123, [%rd17+-140];
	add.f32 	%f187, %f187, %f123;
	ld.global.f32 	%f124, [%rd17+-136];
	add.f32 	%f188, %f188, %f124;
	add.s32 	%r94, %r94, 1;
$L__BB2_11:
	add.s32 	%r67, %r92, 3;
	ld.global.u32 	%r68, [%rd17+-16];
	setp.ne.s32 	%p14, %r68, %r3;
	setp.eq.s32 	%p15, %r67, %r2;
	or.pred  	%p16, %p15, %p14;
	@%p16 bra 	$L__BB2_13;
	ld.global.f32 	%f125, [%rd17+-72];
	add.f32 	%f186, %f186, %f125;
	ld.global.f32 	%f126, [%rd17+-68];
	add.f32 	%f187, %f187, %f126;
	ld.global.f32 	%f127, [%rd17+-64];
	add.f32 	%f188, %f188, %f127;
	add.s32 	%r94, %r94, 1;
$L__BB2_13:
	add.s32 	%r69, %r92, 4;
	ld.global.u32 	%r70, [%rd17+56];
	setp.ne.s32 	%p17, %r70, %r3;
	setp.eq.s32 	%p18, %r69, %r2;
	or.pred  	%p19, %p18, %p17;
	@%p19 bra 	$L__BB2_15;
	ld.global.f32 	%f128, [%rd17];
	add.f32 	%f186, %f186, %f128;
	ld.global.f32 	%f129, [%rd17+4];
	add.f32 	%f187, %f187, %f129;
	ld.global.f32 	%f130, [%rd17+8];
	add.f32 	%f188, %f188, %f130;
	add.s32 	%r94, %r94, 1;
$L__BB2_15:
	add.s32 	%r71, %r92, 5;
	ld.global.u32 	%r72, [%rd17+128];
	setp.ne.s32 	%p20, %r72, %r3;
	setp.eq.s32 	%p21, %r71, %r2;
	or.pred  	%p22, %p21, %p20;
	@%p22 bra 	$L__BB2_17;
	ld.global.f32 	%f131, [%rd17+72];
	add.f32 	%f186, %f186, %f131;
	ld.global.f32 	%f132, [%rd17+76];
	add.f32 	%f187, %f187, %f132;
	ld.global.f32 	%f133, [%rd17+80];
	add.f32 	%f188, %f188, %f133;
	add.s32 	%r94, %r94, 1;
$L__BB2_17:
	add.s32 	%r73, %r92, 6;
	ld.global.u32 	%r74, [%rd17+200];
	setp.ne.s32 	%p23, %r74, %r3;
	setp.eq.s32 	%p24, %r73, %r2;
	or.pred  	%p25, %p24, %p23;
	@%p25 bra 	$L__BB2_19;
	ld.global.f32 	%f134, [%rd17+144];
	add.f32 	%f186, %f186, %f134;
	ld.global.f32 	%f135, [%rd17+148];
	add.f32 	%f187, %f187, %f135;
	ld.global.f32 	%f136, [%rd17+152];
	add.f32 	%f188, %f188, %f136;
	add.s32 	%r94, %r94, 1;
$L__BB2_19:
	add.s32 	%r75, %r92, 7;
	ld.global.u32 	%r76, [%rd17+272];
	setp.ne.s32 	%p26, %r76, %r3;
	setp.eq.s32 	%p27, %r75, %r2;
	or.pred  	%p28, %p27, %p26;
	@%p28 bra 	$L__BB2_21;
	ld.global.f32 	%f137, [%rd17+216];
	add.f32 	%f186, %f186, %f137;
	ld.global.f32 	%f138, [%rd17+220];
	add.f32 	%f187, %f187, %f138;
	ld.global.f32 	%f139, [%rd17+224];
	add.f32 	%f188, %f188, %f139;
	add.s32 	%r94, %r94, 1;
$L__BB2_21:
	add.s32 	%r92, %r92, 8;
	add.s32 	%r91, %r91, 8;
	add.s64 	%rd17, %rd17, 576;
	setp.ne.s32 	%p29, %r92, %r110;
	@%p29 bra 	$L__BB2_5;
$L__BB2_22:
	setp.eq.s32 	%p30, %r4, 0;
	@%p30 bra 	$L__BB2_43;
	and.b32  	%r31, %r1, 3;
	setp.lt.u32 	%p31, %r4, 4;
	@%p31 bra 	$L__BB2_33;
	mul.wide.u32 	%rd11, %r110, 72;
	add.s64 	%rd12, %rd1, %rd11;
	add.s64 	%rd6, %rd12, 56;
	ld.global.u32 	%r78, [%rd12+56];
	setp.ne.s32 	%p32, %r78, %r3;
	setp.eq.s32 	%p33, %r110, %r2;
	or.pred  	%p34, %p33, %p32;
	@%p34 bra 	$L__BB2_26;
	ld.global.f32 	%f141, [%rd6+-56];
	add.f32 	%f186, %f186, %f141;
	ld.global.f32 	%f142, [%rd6+-52];
	add.f32 	%f187, %f187, %f142;
	ld.global.f32 	%f143, [%rd6+-48];
	add.f32 	%f188, %f188, %f143;
	add.s32 	%r94, %r94, 1;
$L__BB2_26:
	add.s32 	%r79, %r110, 1;
	ld.global.u32 	%r80, [%rd6+72];
	setp.ne.s32 	%p35, %r80, %r3;
	setp.eq.s32 	%p36, %r79, %r2;
	or.pred  	%p37, %p36, %p35;
	@%p37 bra 	$L__BB2_28;
	ld.global.f32 	%f144, [%rd6+16];
	add.f32 	%f186, %f186, %f144;
	ld.global.f32 	%f145, [%rd6+20];
	add.f32 	%f187, %f187, %f145;
	ld.global.f32 	%f146, [%rd6+24];
	add.f32 	%f188, %f188, %f146;
	add.s32 	%r94, %r94, 1;
$L__BB2_28:
	add.s32 	%r81, %r110, 2;
	ld.global.u32 	%r82, [%rd6+144];
	setp.ne.s32 	%p38, %r82, %r3;
	setp.eq.s32 	%p39, %r81, %r2;
	or.pred  	%p40, %p39, %p38;
	@%p40 bra 	$L__BB2_30;
	ld.global.f32 	%f147, [%rd6+88];
	add.f32 	%f186, %f186, %f147;
	ld.global.f32 	%f148, [%rd6+92];
	add.f32 	%f187, %f187, %f148;
	ld.global.f32 	%f149, [%rd6+96];
	add.f32 	%f188, %f188, %f149;
	add.s32 	%r94, %r94, 1;
$L__BB2_30:
	add.s32 	%r83, %r110, 3;
	ld.global.u32 	%r84, [%rd6+216];
	setp.ne.s32 	%p41, %r84, %r3;
	setp.eq.s32 	%p42, %r83, %r2;
	or.pred  	%p43, %p42, %p41;
	@%p43 bra 	$L__BB2_32;
	ld.global.f32 	%f150, [%rd6+160];
	add.f32 	%f186, %f186, %f150;
	ld.global.f32 	%f151, [%rd6+164];
	add.f32 	%f187, %f187, %f151;
	ld.global.f32 	%f152, [%rd6+168];
	add.f32 	%f188, %f188, %f152;
	add.s32 	%r94, %r94, 1;
$L__BB2_32:
	add.s32 	%r110, %r110, 4;
$L__BB2_33:
	setp.eq.s32 	%p44, %r31, 0;
	@%p44 bra 	$L__BB2_43;
	setp.eq.s32 	%p45, %r31, 1;
	@%p45 bra 	$L__BB2_40;
	mul.wide.u32 	%rd13, %r110, 72;
	add.s64 	%rd14, %rd1, %rd13;
	add.s64 	%rd7, %rd14, 56;
	ld.global.u32 	%r86, [%rd14+56];
	setp.ne.s32 	%p46, %r86, %r3;
	setp.eq.s32 	%p47, %r110, %r2;
	or.pred  	%p48, %p47, %p46;
	@%p48 bra 	$L__BB2_37;
	ld.global.f32 	%f154, [%rd7+-56];
	add.f32 	%f186, %f186, %f154;
	ld.global.f32 	%f155, [%rd7+-52];
	add.f32 	%f187, %f187, %f155;
	ld.global.f32 	%f156, [%rd7+-48];
	add.f32 	%f188, %f188, %f156;
	add.s32 	%r94, %r94, 1;
$L__BB2_37:
	add.s32 	%r87, %r110, 1;
	ld.global.u32 	%r88, [%rd7+72];
	setp.ne.s32 	%p49, %r88, %r3;
	setp.eq.s32 	%p50, %r87, %r2;
	or.pred  	%p51, %p50, %p49;
	@%p51 bra 	$L__BB2_39;
	ld.global.f32 	%f157, [%rd7+16];
	add.f32 	%f186, %f186, %f157;
	ld.global.f32 	%f158, [%rd7+20];
	add.f32 	%f187, %f187, %f158;
	ld.global.f32 	%f159, [%rd7+24];
	add.f32 	%f188, %f188, %f159;
	add.s32 	%r94, %r94, 1;
$L__BB2_39:
	add.s32 	%r110, %r110, 2;
$L__BB2_40:
	and.b32  	%r89, %r1, 1;
	setp.eq.b32 	%p52, %r89, 1;
	not.pred 	%p53, %p52;
	@%p53 bra 	$L__BB2_43;
	mul.wide.u32 	%rd15, %r110, 72;
	add.s64 	%rd16, %rd1, %rd15;
	add.s64 	%rd8, %rd16, 56;
	ld.global.u32 	%r90, [%rd16+56];
	setp.ne.s32 	%p54, %r90, %r3;
	setp.eq.s32 	%p55, %r110, %r2;
	or.pred  	%p56, %p55, %p54;
	@%p56 bra 	$L__BB2_43;
	ld.global.f32 	%f160, [%rd8+-56];
	add.f32 	%f186, %f186, %f160;
	ld.global.f32 	%f161, [%rd8+-52];
	add.f32 	%f187, %f187, %f161;
	ld.global.f32 	%f162, [%rd8+-48];
	add.f32 	%f188, %f188, %f162;
	add.s32 	%r94, %r94, 1;
$L__BB2_43:
	setp.lt.s32 	%p57, %r94, 1;
	@%p57 bra 	$L__BB2_45;
	cvt.rn.f32.u32 	%f163, %r94;
	rcp.rn.f32 	%f164, %f163;
	mul.f32 	%f165, %f186, %f164;
	mul.f32 	%f166, %f187, %f164;
	mul.f32 	%f167, %f188, %f164;
	st.global.f32 	[%rd2+24], %f165;
	st.global.f32 	[%rd2+28], %f166;
	st.global.f32 	[%rd2+32], %f167;
	ld.global.f32 	%f168, [%rd2];
	sub.f32 	%f169, %f165, %f168;
	ld.global.f32 	%f170, [%rd2+4];
	sub.f32 	%f171, %f166, %f170;
	ld.global.f32 	%f172, [%rd2+8];
	sub.f32 	%f173, %f167, %f172;
	ld.global.f32 	%f174, [%rd2+12];
	mul.f32 	%f175, %f174, 0f3F000000;
	ld.global.f32 	%f176, [%rd2+16];
	mul.f32 	%f177, %f176, 0f3F000000;
	ld.global.f32 	%f178, [%rd2+20];
	mul.f32 	%f179, %f178, 0f3F000000;
	fma.rn.f32 	%f180, %f169, 0f3DCCCCCD, %f175;
	fma.rn.f32 	%f181, %f171, 0f3DCCCCCD, %f177;
	fma.rn.f32 	%f182, %f173, 0f3DCCCCCD, %f179;
	st.global.f32 	[%rd2+12], %f180;
	st.global.f32 	[%rd2+16], %f181;
	st.global.f32 	[%rd2+20], %f182;
$L__BB2_45:
	ret;

}


// ===== COMPILED SASS (sm_100) =====

	.target	sm_100

	.elftype	@"ET_EXEC"


//--------------------- .note.nv.tkinfo           --------------------------
	.section	.note.nv.tkinfo,"",@"SHT_NOTE"
	.sectionflags	@"SHF_NOTE_NV_TKINFO"
	.tkinfo
        /*0018*/ 	.word	0x00000002
        /*0030*/ 	.string	""
        /*0030*/ 	.string	"ptxas"
        /*0030*/ 	.string	"Cuda compilation tools, release 13.0, V13.0.88"
        /*0030*/ 	.string	"Build cuda_13.0.r13.0/compiler.36424714_0"
        /*0030*/ 	.string	"-arch sm_100 -m 64 "



//--------------------- .note.nv.cuinfo           --------------------------
	.section	.note.nv.cuinfo,"",@"SHT_NOTE"
	.sectionflags	@"SHF_NOTE_NV_CUINFO"
        /*0018*/ 	.short	0x0002
        /*001a*/ 	.short	0x0064
        /*001c*/ 	.short	0x0082
	.zero		2


//--------------------- .nv.info                  --------------------------
	.section	.nv.info,"",@"SHT_CUDA_INFO"
	.align	4


	//----- nvinfo : EIATTR_REGCOUNT
	.align		4
        /*0000*/ 	.byte	0x04, 0x2f
        /*0002*/ 	.short	(.L_1 - .L_0)
	.align		4
.L_0:
        /*0004*/ 	.word	index@(unified_physics_kernel)
        /*0008*/ 	.word	0x00000028


	//----- nvinfo : EIATTR_FRAME_SIZE
	.align		4
.L_1:
        /*000c*/ 	.byte	0x04, 0x11
        /*000e*/ 	.short	(.L_3 - .L_2)
	.align		4
.L_2:
        /*0010*/ 	.word	index@($__internal_4_$__cuda_sm3x_div_rn_noftz_f32_slowpath)
        /*0014*/ 	.word	0x00000000


	//----- nvinfo : EIATTR_FRAME_SIZE
	.align		4
.L_3:
        /*0018*/ 	.byte	0x04, 0x11
        /*001a*/ 	.short	(.L_5 - .L_4)
	.align		4
.L_4:
        /*001c*/ 	.word	index@($__internal_3_$__cuda_sm20_sqrt_rn_f32_slowpath)
        /*0020*/ 	.word	0x00000000


	//----- nvinfo : EIATTR_FRAME_SIZE
	.align		4
.L_5:
        /*0024*/ 	.byte	0x04, 0x11
        /*0026*/ 	.short	(.L_7 - .L_6)
	.align		4
.L_6:
        /*0028*/ 	.word	index@($__internal_2_$__cuda_sm20_rcp_rn_f32_slowpath)
        /*002c*/ 	.word	0x00000000


	//----- nvinfo : EIATTR_FRAME_SIZE
	.align		4
.L_7:
        /*0030*/ 	.byte	0x04, 0x11
        /*0032*/ 	.short	(.L_9 - .L_8)
	.align		4
.L_8:
        /*0034*/ 	.word	index@(unified_physics_kernel)
        /*0038*/ 	.word	0x00000000


	//----- nvinfo : EIATTR_REGCOUNT
	.align		4
.L_9:
        /*003c*/ 	.byte	0x04, 0x2f
        /*003e*/ 	.short	(.L_11 - .L_10)
	.align		4
.L_10:
        /*0040*/ 	.word	index@(compute_ideal_distances_kernel)
        /*0044*/ 	.word	0x0000000e


	//----- nvinfo : EIATTR_FRAME_SIZE
	.align		4
.L_11:
        /*0048*/ 	.byte	0x04, 0x11
        /*004a*/ 	.short	(.L_13 - .L_12)
	.align		4
.L_12:
        /*004c*/ 	.word	index@($__internal_1_$__cuda_sm3x_div_rn_noftz_f32_slowpath)
        /*0050*/ 	.word	0x00000000


	//----- nvinfo : EIATTR_FRAME_SIZE
	.align		4
.L_13:
        /*0054*/ 	.byte	0x04, 0x11
        /*0056*/ 	.short	(.L_15 - .L_14)
	.align		4
.L_14:
        /*0058*/ 	.word	index@(compute_ideal_distances_kernel)
        /*005c*/ 	.word	0x00000000


	//----- nvinfo : EIATTR_REGCOUNT
	.align		4
.L_15:
        /*0060*/ 	.byte	0x04, 0x2f
        /*0062*/ 	.short	(.L_17 - .L_16)
	.align		4
.L_16:
        /*0064*/ 	.word	index@(update_cluster_centers_kernel)
        /*0068*/ 	.word	0x00000020


	//----- nvinfo : EIATTR_FRAME_SIZE
	.align		4
.L_17:
        /*006c*/ 	.byte	0x04, 0x11
        /*006e*/ 	.short	(.L_19 - .L_18)
	.align		4
.L_18:
        /*0070*/ 	.word	index@($__internal_0_$__cuda_sm20_rcp_rn_f32_slowpath)
        /*0074*/ 	.word	0x00000000


	//----- nvinfo : EIATTR_FRAME_SIZE
	.align		4
.L_19:
        /*0078*/ 	.byte	0x04, 0x11
        /*007a*/ 	.short	(.L_21 - .L_20)
	.align		4
.L_20:
        /*007c*/ 	.word	index@(update_cluster_centers_kernel)
        /*0080*/ 	.word	0x00000000


	//----- nvinfo : EIATTR_MIN_STACK_SIZE
	.align		4
.L_21:
        /*0084*/ 	.byte	0x04, 0x12
        /*0086*/ 	.short	(.L_23 - .L_22)
	.align		4
.L_22:
        /*0088*/ 	.word	index@(update_cluster_centers_kernel)
        /*008c*/ 	.word	0x00000000


	//----- nvinfo : EIATTR_MIN_STACK_SIZE
	.align		4
.L_23:
        /*0090*/ 	.byte	0x04, 0x12
        /*0092*/ 	.short	(.L_25 - .L_24)
	.align		4
.L_24:
        /*0094*/ 	.word	index@(compute_ideal_distances_kernel)
        /*0098*/ 	.word	0x00000000


	//----- nvinfo : EIATTR_MIN_STACK_SIZE
	.align		4
.L_25:
        /*009c*/ 	.byte	0x04, 0x12
        /*009e*/ 	.short	(.L_27 - .L_26)
	.align		4
.L_26:
        /*00a0*/ 	.word	index@(unified_physics_kernel)
        /*00a4*/ 	.word	0x00000000
.L_27:


//--------------------- .nv.compat                --------------------------
	.section	.nv.compat,"",@"SHT_CUDA_COMPAT_INFO"
	.align	4
        /*0000*/ 	.byte	0x02, 0x09, 0x00, 0x00, 0x02, 0x02, 0x01, 0x00, 0x02, 0x05, 0x05, 0x00, 0x03, 0x07, 0x01, 0x01
        /*0010*/ 	.byte	0x02, 0x03, 0x00, 0x00, 0x02, 0x06, 0x01, 0x00, 0x04, 0x0b, 0x08, 0x00, 0x01, 0x00, 0x00, 0x00
        /*0020*/ 	.byte	0x00, 0x00, 0x00, 0x00


//--------------------- .nv.info.update_cluster_centers_kernel --------------------------
	.section	.nv.info.update_cluster_centers_kernel,"",@"SHT_CUDA_INFO"
	.sectionflags	@""
	.align	4


	//----- nvinfo : EIATTR_CUDA_API_VERSION
	.align		4
        /*0000*/ 	.byte	0x04, 0x37
        /*0002*/ 	.short	(.L_29 - .L_28)
.L_28:
        /*0004*/ 	.word	0x00000082


	//----- nvinfo : EIATTR_KPARAM_INFO
	.align		4
.L_29:
        /*0008*/ 	.byte	0x04, 0x17
        /*000a*/ 	.short	(.L_31 - .L_30)
.L_30:
        /*000c*/ 	.word	0x00000000
        /*0010*/ 	.short	0x0001
        /*0012*/ 	.short	0x0008
        /*0014*/ 	.byte	0x00, 0xf0, 0x51, 0x01


	//----- nvinfo : EIATTR_KPARAM_INFO
	.align		4
.L_31:
        /*0018*/ 	.byte	0x04, 0x17
        /*001a*/ 	.short	(.L_33 - .L_32)
.L_32:
        /*001c*/ 	.word	0x00000000
        /*0020*/ 	.short	0x0000
        /*0022*/ 	.short	0x0000
        /*0024*/ 	.byte	0x00, 0xf5, 0x21, 0x00


	//----- nvinfo : EIATTR_SPARSE_MMA_MASK
	.align		4
.L_33:
        /*0028*/ 	.byte	0x03, 0x50
        /*002a*/ 	.short	0x0000


	//----- nvinfo : EIATTR_MAXREG_COUNT
	.align		4
        /*002c*/ 	.byte	0x03, 0x1b
        /*002e*/ 	.short	0x00ff


	//----- nvinfo : EIATTR_MERCURY_ISA_VERSION
	.align		4
        /*0030*/ 	.byte	0x03, 0x5f
        /*0032*/ 	.short	0x0101


	//----- nvinfo : EIATTR_VRC_CTA_INIT_COUNT
	.align		4
        /*0034*/ 	.byte	0x02, 0x4a
	.zero		1
	.zero		1


	//----- nvinfo : EIATTR_EXIT_INSTR_OFFSETS
	.align		4
        /*0038*/ 	.byte	0x04, 0x1c
        /*003a*/ 	.short	(.L_35 - .L_34)


	//   ....[0]....
.L_34:
        /*003c*/ 	.word	0x00000070


	//   ....[1]....
        /*0040*/ 	.word	0x000000d0


	//   ....[2]....
        /*0044*/ 	.word	0x00000e80


	//   ....[3]....
        /*0048*/ 	.word	0x000010f0


	//----- nvinfo : EIATTR_CRS_STACK_SIZE
	.align		4
.L_35:
        /*004c*/ 	.byte	0x04, 0x1e
        /*004e*/ 	.short	(.L_37 - .L_36)
.L_36:
        /*0050*/ 	.word	0x00000000


	//----- nvinfo : EIATTR_CBANK_PARAM_SIZE
	.align		4
.L_37:
        /*0054*/ 	.byte	0x03, 0x19
        /*0056*/ 	.short	0x005c


	//----- nvinfo : EIATTR_PARAM_CBANK
	.align		4
        /*0058*/ 	.byte	0x04, 0x0a
        /*005a*/ 	.short	(.L_39 - .L_38)
	.align		4
.L_38:
        /*005c*/ 	.word	index@(.nv.constant0.update_cluster_centers_kernel)
        /*0060*/ 	.short	0x0380
        /*0062*/ 	.short	0x005c


	//----- nvinfo : EIATTR_SW_WAR
	.align		4
.L_39:
        /*0064*/ 	.byte	0x04, 0x36
        /*0066*/ 	.short	(.L_41 - .L_40)
.L_40:
        /*0068*/ 	.word	0x00000008
.L_41:


//--------------------- .nv.info.compute_ideal_distances_kernel --------------------------
	.section	.nv.info.compute_ideal_distances_kernel,"",@"SHT_CUDA_INFO"
	.sectionflags	@""
	.align	4


	//----- nvinfo : EIATTR_CUDA_API_VERSION
	.align		4
        /*0000*/ 	.byte	0x04, 0x37
        /*0002*/ 	.short	(.L_43 - .L_42)
.L_42:
        /*0004*/ 	.word	0x00000082


	//----- nvinfo : EIATTR_KPARAM_INFO
	.align		4
.L_43:
        /*0008*/ 	.byte	0x04, 0x17
        /*000a*/ 	.short	(.L_45 - .L_44)
.L_44:
        /*000c*/ 	.word	0x00000000
        /*0010*/ 	.short	0x0002
        /*0012*/ 	.short	0x0010
        /*0014*/ 	.byte	0x00, 0xf0, 0x51, 0x01


	//----- nvinfo : EIATTR_KPARAM_INFO
	.align		4
.L_45:
        /*0018*/ 	.byte	0x04, 0x17
        /*001a*/ 	.short	(.L_47 - .L_46)
.L_46:
        /*001c*/ 	.word	0x00000000
        /*0020*/ 	.short	0x0001
        /*0022*/ 	.short	0x0008
        /*0024*/ 	.byte	0x00, 0xf5, 0x21, 0x00


	//----- nvinfo : EIATTR_KPARAM_INFO
	.align		4
.L_47:
        /*0028*/ 	.byte	0x04, 0x17
        /*002a*/ 	.short	(.L_49 - .L_48)
.L_48:
        /*002c*/ 	.word	0x00000000
        /*0030*/ 	.short	0x0000
        /*0032*/ 	.short	0x0000
        /*0034*/ 	.byte	0x00, 0xf5, 0x21, 0x00


	//----- nvinfo : EIATTR_SPARSE_MMA_MASK
	.align		4
.L_49:
        /*0038*/ 	.byte	0x03, 0x50
        /*003a*/ 	.short	0x0000


	//----- nvinfo : EIATTR_MAXREG_COUNT
	.align		4
        /*003c*/ 	.byte	0x03, 0x1b
        /*003e*/ 	.short	0x00ff


	//----- nvinfo : EIATTR_MERCURY_ISA_VERSION
	.align		4
        /*0040*/ 	.byte	0x03, 0x5f
        /*0042*/ 	.short	0x0101


	//----- nvinfo : EIATTR_VRC_CTA_INIT_COUNT
	.align		4
        /*0044*/ 	.byte	0x02, 0x4a
	.zero		1
	.zero		1


	//----- nvinfo : EIATTR_EXIT_INSTR_OFFSETS
	.align		4
        /*0048*/ 	.byte	0x04, 0x1c
        /*004a*/ 	.short	(.L_51 - .L_50)


	//   ....[0]....
.L_50:
        /*004c*/ 	.word	0x00000070


	//   ....[1]....
        /*0050*/ 	.word	0x00000320


	//----- nvinfo : EIATTR_CRS_STACK_SIZE
	.align		4
.L_51:
        /*0054*/ 	.byte	0x04, 0x1e
        /*0056*/ 	.short	(.L_53 - .L_52)
.L_52:
        /*0058*/ 	.word	0x00000000


	//----- nvinfo : EIATTR_CBANK_PARAM_SIZE
	.align		4
.L_53:
        /*005c*/ 	.byte	0x03, 0x19
        /*005e*/ 	.short	0x0064


	//----- nvinfo : EIATTR_PARAM_CBANK
	.align		4
        /*0060*/ 	.byte	0x04, 0x0a
        /*0062*/ 	.short	(.L_55 - .L_54)
	.align		4
.L_54:
        /*0064*/ 	.word	index@(.nv.constant0.compute_ideal_distances_kernel)
        /*0068*/ 	.short	0x0380
        /*006a*/ 	.short	0x0064


	//----- nvinfo : EIATTR_SW_WAR
	.align		4
.L_55:
        /*006c*/ 	.byte	0x04, 0x36
        /*006e*/ 	.short	(.L_57 - .L_56)
.L_56:
        /*0070*/ 	.word	0x00000008
.L_57:


//--------------------- .nv.info.unified_physics_kernel --------------------------
	.section	.nv.info.unified_physics_kernel,"",@"SHT_CUDA_INFO"
	.sectionflags	@""
	.align	4


	//----- nvinfo : EIATTR_CUDA_API_VERSION
	.align		4
        /*0000*/ 	.byte	0x04, 0x37
        /*0002*/ 	.short	(.L_59 - .L_58)
.L_58:
        /*0004*/ 	.word	0x00000082


	//----- nvinfo : EIATTR_KPARAM_INFO
	.align		4
.L_59:
        /*0008*/ 	.byte	0x04, 0x17
        /*000a*/ 	.short	(.L_61 - .L_60)
.L_60:
        /*000c*/ 	.word	0x00000000
        /*0010*/ 	.short	0x0003
        /*0012*/ 	.short	0x0018
        /*0014*/ 	.byte	0x00, 0xf0, 0x51, 0x01


	//----- nvinfo : EIATTR_KPARAM_INFO
	.align		4
.L_61:
        /*0018*/ 	.byte	0x04, 0x17
        /*001a*/ 	.short	(.L_63 - .L_62)
.L_62:
        /*001c*/ 	.word	0x00000000
        /*0020*/ 	.short	0x0002
        /*0022*/ 	.short	0x0010
        /*0024*/ 	.byte	0x00, 0xf5, 0x21, 0x00


	//----- nvinfo : EIATTR_KPARAM_INFO
	.align		4
.L_63:
        /*0028*/ 	.byte	0x04, 0x17
        /*002a*/ 	.short	(.L_65 - .L_64)
.L_64:
        /*002c*/ 	.word	0x00000000
        /*0030*/ 	.short	0x0001
        /*0032*/ 	.short	0x0008
        /*0034*/ 	.byte	0x00, 0xf5, 0x21, 0x00


	//----- nvinfo : EIATTR_KPARAM_INFO
	.align		4
.L_65:
        /*0038*/ 	.byte	0x04, 0x17
        /*003a*/ 	.short	(.L_67 - .L_66)
.L_66:
        /*003c*/ 	.word	0x00000000
        /*0040*/ 	.short	0x0000
        /*0042*/ 	.short	0x0000
        /*0044*/ 	.byte	0x00, 0xf5, 0x21, 0x00


	//----- nvinfo : EIATTR_SPARSE_MMA_MASK
	.align		4
.L_67:
        /*0048*/ 	.byte	0x03, 0x50
        /*004a*/ 	.short	0x0000


	//----- nvinfo : EIATTR_MAXREG_COUNT
	.align		4
        /*004c*/ 	.byte	0x03, 0x1b
        /*004e*/ 	.short	0x00ff


	//----- nvinfo : EIATTR_MERCURY_ISA_VERSION
	.align		4
        /*0050*/ 	.byte	0x03, 0x5f
        /*0052*/ 	.short	0x0101


	//----- nvinfo : EIATTR_VRC_CTA_INIT_COUNT
	.align		4
        /*0054*/ 	.byte	0x02, 0x4a
	.zero		1
	.zero		1


	//----- nvinfo : EIATTR_EXIT_INSTR_OFFSETS
	.align		4
        /*0058*/ 	.byte	0x04, 0x1c
        /*005a*/ 	.short	(.L_69 - .L_68)


	//   ....[0]....
.L_68:
        /*005c*/ 	.word	0x00000070


	//   ....[1]....
        /*0060*/ 	.word	0x00006bc0


	//----- nvinfo : EIATTR_INDIRECT_BRANCH_TARGETS
	.align		4
.L_69:
        /*0064*/ 	.byte	0x04, 0x34
        /*0066*/ 	.short	(.L_71 - .L_70)


	//   ....[0]....
.L_70:
        /*0068*/ 	.word	.L_x_274@srel
        /*006c*/ 	.short	0x0
        /*006e*/ 	.short	0x0
        /*0070*/ 	.word	0x3
        /*0074*/ 	.word	.L_x_275@srel
        /*0078*/ 	.word	.L_x_276@srel
        /*007c*/ 	.word	.L_x_126@srel


	//   ....[1]....
        /*0080*/ 	.word	.L_x_278@srel
        /*0084*/ 	.short	0x0
        /*0086*/ 	.short	0x0
        /*0088*/ 	.word	0x4
        /*008c*/ 	.word	.L_x_279@srel
        /*0090*/ 	.word	.L_x_280@srel
        /*0094*/ 	.word	.L_x_281@srel
        /*0098*/ 	.word	.L_x_280@srel


	//----- nvinfo : EIATTR_CRS_STACK_SIZE
	.align		4
.L_71:
        /*009c*/ 	.byte	0x04, 0x1e
        /*009e*/ 	.short	(.L_73 - .L_72)
.L_72:
        /*00a0*/ 	.word	0x00000000


	//----- nvinfo : EIATTR_CBANK_PARAM_SIZE
	.align		4
.L_73:
        /*00a4*/ 	.byte	0x03, 0x19
        /*00a6*/ 	.short	0x006c


	//----- nvinfo : EIATTR_PARAM_CBANK
	.align		4
        /*00a8*/ 	.byte	0x04, 0x0a
        /*00aa*/ 	.short	(.L_75 - .L_74)
	.align		4
.L_74:
        /*00ac*/ 	.word	index@(.nv.constant0.unified_physics_kernel)
        /*00b0*/ 	.short	0x0380
        /*00b2*/ 	.short	0x006c


	//----- nvinfo : EIATTR_SW_WAR
	.align		4
.L_75:
        /*00b4*/ 	.byte	0x04, 0x36
        /*00b6*/ 	.short	(.L_77 - .L_76)
.L_76:
        /*00b8*/ 	.word	0x00000008
.L_77:


//--------------------- .nv.callgraph             --------------------------
	.section	.nv.callgraph,"",@"SHT_CUDA_CALLGRAPH"
	.align	4
	.sectionentsize	8
	.align		4
        /*0000*/ 	.word	0x00000000
	.align		4
        /*0004*/ 	.word	0xffffffff
	.align		4
        /*0008*/ 	.word	0x00000000
	.align		4
        /*000c*/ 	.word	0xfffffffe
	.align		4
        /*0010*/ 	.word	0x00000000
	.align		4
        /*0014*/ 	.word	0xfffffffd
	.align		4
        /*0018*/ 	.word	0x00000000
	.align		4
        /*001c*/ 	.word	0xfffffffc


//--------------------- .nv.constant2.unified_physics_kernel --------------------------
	.section	.nv.constant2.unified_physics_kernel,"a",@progbits
	.sectionflags	@""
	.align	4
.nv.constant2.unified_physics_kernel:
        /*0000*/ 	.byte	0x40, 0x36, 0x00, 0x00, 0xc0, 0x30, 0x00, 0x00, 0x20, 0x3c, 0x00, 0x00, 0xc0, 0x3a, 0x00, 0x00
        /*0010*/ 	.byte	0x40, 0x37, 0x00, 0x00, 0xe0, 0x3b, 0x00, 0x00, 0x40, 0x37, 0x00, 0x00


//--------------------- .text.update_cluster_centers_kernel --------------------------
	.section	.text.update_cluster_centers_kernel,"ax",@progbits
	.align	128
        .global         update_cluster_centers_kernel
        .type           update_cluster_centers_kernel,@function
        .size           update_cluster_centers_kernel,(.L_x_283 - update_cluster_centers_kernel)
        .other          update_cluster_centers_kernel,@"STO_CUDA_ENTRY STV_DEFAULT"
update_cluster_centers_kernel:
.text.update_cluster_centers_kernel:
[----:B------:R-:W-:Y:S01]  /*0000*/  LDC R1, c[0x0][0x37c] ;  /* 0x0000df00ff017b82 */ /* 0x000fe20000000800 */
[----:B------:R-:W0:Y:S07]  /*0010*/  S2R R0, SR_TID.X ;  /* 0x0000000000007919 */ /* 0x000e2e0000002100 */
[----:B------:R-:W0:Y:S01]  /*0020*/  S2UR UR4, SR_CTAID.X ;  /* 0x00000000000479c3 */ /* 0x000e220000002500 */
[----:B------:R-:W1:Y:S07]  /*0030*/  LDCU UR10, c[0x0][0x3d0] ;  /* 0x00007a00ff0a77ac */ /* 0x000e6e0008000800 */
[----:B------:R-:W0:Y:S02]  /*0040*/  LDC R9, c[0x0][0x360] ;  /* 0x0000d800ff097b82 */ /* 0x000e240000000800 */
[----:B0-----:R-:W-:-:S05]  /*0050*/  IMAD R9, R9, UR4, R0 ;  /* 0x0000000409097c24 */ /* 0x001fca000f8e0200 */
[----:B-1----:R-:W-:-:S13]  /*0060*/  ISETP.GE.AND P0, PT, R9, UR10, PT ;  /* 0x0000000a09007c0c */ /* 0x002fda000bf06270 */
[----:B------:R-:W-:Y:S05]  /*0070*/  @P0 EXIT ;  /* 0x000000000000094d */ /* 0x000fea0003800000 */
[----:B------:R-:W0:Y:S01]  /*0080*/  LDC.64 R4, c[0x0][0x380] ;  /* 0x0000e000ff047b82 */ /* 0x000e220000000a00 */
[----:B------:R-:W1:Y:S01]  /*0090*/  LDCU.64 UR8, c[0x0][0x358] ;  /* 0x00006b00ff0877ac */ /* 0x000e620008000a00 */
[----:B0-----:R-:W-:-:S05]  /*00a0*/  IMAD.WIDE R4, R9, 0x48, R4 ;  /* 0x0000004809047825 */ /* 0x001fca00078e0204 */
[----:B-1----:R-:W2:Y:S02]  /*00b0*/  LDG.E R0, desc[UR8][R4.64+0x3c] ;  /* 0x00003c0804007981 */ /* 0x002ea4000c1e1900 */
[----:B--2---:R-:W-:-:S13]  /*00c0*/  ISETP.NE.AND P0, PT, R0, 0x2, PT ;  /* 0x000000020000780c */ /* 0x004fda0003f05270 */
[----:B------:R-:W-:Y:S05]  /*00d0*/  @P0 EXIT ;  /* 0x000000000000094d */ /* 0x000fea0003800000 */
[----:B------:R-:W-:Y:S01]  /*00e0*/  UISETP.GE.AND UP0, UPT, UR10, 0x1, UPT ;  /* 0x000000010a00788c */ /* 0x000fe2000bf06270 */
[----:B------:R-:W-:Y:S01]  /*00f0*/  HFMA2 R0, -RZ, RZ, 0, 0 ;  /* 0x00000000ff007431 */ /* 0x000fe200000001ff */
[----:B------:R-:W-:Y:S01]  /*0100*/  CS2R R6, SRZ ;  /* 0x0000000000067805 */ /* 0x000fe2000001ff00 */
[----:B------:R-:W-:-:S06]  /*0110*/  IMAD.MOV.U32 R8, RZ, RZ, RZ ;  /* 0x000000ffff087224 */ /* 0x000fcc00078e00ff */
[----:B------:R-:W-:Y:S05]  /*0120*/  BRA.U !UP0, `(.L_x_0) ;  /* 0x0000000d08507547 */ /* 0x000fea000b800000 */
[----:B------:R0:W5:Y:S01]  /*0130*/  LDG.E R10, desc[UR8][R4.64+0x38] ;  /* 0x00003808040a7981 */ /* 0x000162000c1e1900 */
[----:B------:R-:W-:Y:S01]  /*0140*/  UISETP.GE.U32.AND UP1, UPT, UR10, 0x8, UPT ;  /* 0x000000080a00788c */ /* 0x000fe2000bf26070 */
[----:B------:R-:W-:Y:S01]  /*0150*/  MOV R8, RZ ;  /* 0x000000ff00087202 */ /* 0x000fe20000000f00 */
[----:B------:R-:W-:Y:S01]  /*0160*/  ULOP3.LUT UR6, UR10, 0x7, URZ, 0xc0, !UPT ;  /* 0x000000070a067892 */ /* 0x000fe2000f8ec0ff */
[----:B------:R-:W-:Y:S01]  /*0170*/  IMAD.MOV.U32 R12, RZ, RZ, RZ ;  /* 0x000000ffff0c7224 */ /* 0x000fe200078e00ff */
[----:B------:R-:W-:Y:S02]  /*0180*/  MOV R0, RZ ;  /* 0x000000ff00007202 */ /* 0x000fe40000000f00 */
[----:B------:R-:W-:Y:S01]  /*0190*/  CS2R R6, SRZ ;  /* 0x0000000000067805 */ /* 0x000fe2000001ff00 */
[----:B------:R-:W-:Y:S02]  /*01a0*/  UISETP.NE.AND UP0, UPT, UR6, URZ, UPT ;  /* 0x000000ff0600728c */ /* 0x000fe4000bf05270 */
[----:B0-----:R-:W-:Y:S09]  /*01b0*/  BRA.U !UP1, `(.L_x_1) ;  /* 0x0000000509a87547 */ /* 0x001ff2000b800000 */
[----:B------:R-:W0:Y:S01]  /*01c0*/  LDCU.64 UR4, c[0x0][0x380] ;  /* 0x00007000ff0477ac */ /* 0x000e220008000a00 */
[----:B------:R-:W-:Y:S01]  /*01d0*/  IMAD.MOV R24, RZ, RZ, -R9 ;  /* 0x000000ffff187224 */ /* 0x000fe200078e0a09 */
[----:B------:R-:W-:Y:S01]  /*01e0*/  MOV R8, RZ ;  /* 0x000000ff00087202 */ /* 0x000fe20000000f00 */
[----:B------:R-:W-:Y:S01]  /*01f0*/  IMAD.MOV.U32 R0, RZ, RZ, RZ ;  /* 0x000000ffff007224 */ /* 0x000fe200078e00ff */
[----:B------:R-:W-:-:S06]  /*0200*/  ULOP3.LUT UR7, UR10, 0x7ffffff8, URZ, 0xc0, !UPT ;  /* 0x7ffffff80a077892 */ /* 0x000fcc000f8ec0ff */
[----:B------:R-:W-:Y:S01]  /*0210*/  MOV R12, UR7 ;  /* 0x00000007000c7c02 */ /* 0x000fe20008000f00 */
[----:B0-----:R-:W-:-:S04]  /*0220*/  UIADD3 UR4, UP1, UPT, UR4, 0x120, URZ ;  /* 0x0000012004047890 */ /* 0x001fc8000ff3e0ff */
[----:B------:R-:W-:Y:S02]  /*0230*/  UIADD3.X UR5, UPT, UPT, URZ, UR5, URZ, UP1, !UPT ;  /* 0x00000005ff057290 */ /* 0x000fe40008ffe4ff */
[----:B------:R-:W-:Y:S01]  /*0240*/  IMAD.U32 R16, RZ, RZ, UR4 ;  /* 0x00000004ff107e24 */ /* 0x000fe2000f8e00ff */
[----:B------:R-:W-:-:S03]  /*0250*/  UMOV UR4, URZ ;  /* 0x000000ff00047c82 */ /* 0x000fc60008000000 */
[----:B------:R-:W-:-:S07]  /*0260*/  MOV R15, UR5 ;  /* 0x00000005000f7c02 */ /* 0x000fce0008000f00 */
.L_x_2:
[----:B------:R-:W-:Y:S01]  /*0270*/  IMAD.MOV.U32 R2, RZ, RZ, R16 ;  /* 0x000000ffff027224 */ /* 0x000fe200078e0010 */
[----:B------:R-:W-:-:S05]  /*0280*/  MOV R3, R15 ;  /* 0x0000000f00037202 */ /* 0x000fca0000000f00 */
[----:B------:R-:W2:Y:S04]  /*0290*/  LDG.E R11, desc[UR8][R2.64+-0xe8] ;  /* 0xffff1808020b7981 */ /* 0x000ea8000c1e1900 */
[----:B------:R-:W3:Y:S04]  /*02a0*/  LDG.E R13, desc[UR8][R2.64+-0xa0] ;  /* 0xffff6008020d7981 */ /* 0x000ee8000c1e1900 */
[----:B------:R-:W4:Y:S04]  /*02b0*/  LDG.E R17, desc[UR8][R2.64+-0x58] ;  /* 0xffffa80802117981 */ /* 0x000f28000c1e1900 */
[----:B------:R-:W4:Y:S01]  /*02c0*/  LDG.E R19, desc[UR8][R2.64+-0x10] ;  /* 0xfffff00802137981 */ /* 0x000f22000c1e1900 */
[----:B------:R-:W-:-:S03]  /*02d0*/  UIADD3 UR5, UPT, UPT, UR4, 0x1, URZ ;  /* 0x0000000104057890 */ /* 0x000fc6000fffe0ff */
[----:B------:R-:W4:Y:S04]  /*02e0*/  LDG.E R25, desc[UR8][R2.64+0x38] ;  /* 0x0000380802197981 */ /* 0x000f28000c1e1900 */
[----:B------:R-:W4:Y:S04]  /*02f0*/  LDG.E R27, desc[UR8][R2.64+0x80] ;  /* 0x00008008021b7981 */ /* 0x000f28000c1e1900 */
[----:B------:R-:W4:Y:S04]  /*0300*/  LDG.E R29, desc[UR8][R2.64+0xc8] ;  /* 0x0000c808021d7981 */ /* 0x000f28000c1e1900 */
[----:B------:R-:W4:Y:S01]  /*0310*/  LDG.E R20, desc[UR8][R2.64+0x110] ;  /* 0x0001100802147981 */ /* 0x000f22000c1e1900 */
[----:B--2--5:R-:W-:-:S04]  /*0320*/  ISETP.NE.AND P6, PT, R11, R10, PT ;  /* 0x0000000a0b00720c */ /* 0x024fc80003fc5270 */
[----:B------:R-:W-:Y:S02]  /*0330*/  ISETP.EQ.OR P6, PT, R24, RZ, P6 ;  /* 0x000000ff1800720c */ /* 0x000fe400037c2670 */
[----:B---3--:R-:W-:-:S04]  /*0340*/  ISETP.NE.AND P0, PT, R13, R10, PT ;  /* 0x0000000a0d00720c */ /* 0x008fc80003f05270 */
[----:B------:R-:W-:Y:S01]  /*0350*/  ISETP.EQ.OR P0, PT, R9, UR5, P0 ;  /* 0x0000000509007c0c */ /* 0x000fe20008702670 */
[----:B------:R-:W-:Y:S01]  /*0360*/  UIADD3 UR5, UPT, UPT, UR4, 0x2, URZ ;  /* 0x0000000204057890 */ /* 0x000fe2000fffe0ff */
[----:B----4-:R-:W-:-:S05]  /*0370*/  ISETP.NE.AND P1, PT, R17, R10, PT ;  /* 0x0000000a1100720c */ /* 0x010fca0003f25270 */
[----:B------:R-:W2:Y:S01]  /*0380*/  @!P6 LDG.E R16, desc[UR8][R2.64+-0x11c] ;  /* 0xfffee4080210e981 */ /* 0x000ea2000c1e1900 */
[----:B------:R-:W-:Y:S01]  /*0390*/  ISETP.EQ.OR P1, PT, R9, UR5, P1 ;  /* 0x0000000509007c0c */ /* 0x000fe20008f22670 */
[----:B------:R-:W-:Y:S01]  /*03a0*/  UIADD3 UR5, UPT, UPT, UR4, 0x3, URZ ;  /* 0x0000000304057890 */ /* 0x000fe2000fffe0ff */
[----:B------:R-:W-:Y:S01]  /*03b0*/  ISETP.NE.AND P2, PT, R19, R10, PT ;  /* 0x0000000a1300720c */ /* 0x000fe20003f45270 */
[----:B------:R-:W3:Y:S04]  /*03c0*/  @!P6 LDG.E R15, desc[UR8][R2.64+-0x120] ;  /* 0xfffee008020fe981 */ /* 0x000ee8000c1e1900 */
[----:B------:R-:W4:Y:S01]  /*03d0*/  @!P6 LDG.E R21, desc[UR8][R2.64+-0x118] ;  /* 0xfffee8080215e981 */ /* 0x000f22000c1e1900 */
[----:B------:R-:W-:-:S03]  /*03e0*/  ISETP.EQ.OR P2, PT, R9, UR5, P2 ;  /* 0x0000000509007c0c */ /* 0x000fc60009742670 */
[----:B------:R-:W4:Y:S04]  /*03f0*/  @!P0 LDG.E R23, desc[UR8][R2.64+-0xd8] ;  /* 0xffff280802178981 */ /* 0x000f28000c1e1900 */
[----:B------:R-:W4:Y:S04]  /*0400*/  @!P0 LDG.E R18, desc[UR8][R2.64+-0xd4] ;  /* 0xffff2c0802128981 */ /* 0x000f28000c1e1900 */
[----:B------:R-:W4:Y:S04]  /*0410*/  @!P0 LDG.E R17, desc[UR8][R2.64+-0xd0] ;  /* 0xffff300802118981 */ /* 0x000f28000c1e1900 */
[----:B------:R-:W4:Y:S04]  /*0420*/  @!P1 LDG.E R19, desc[UR8][R2.64+-0x90] ;  /* 0xffff700802139981 */ /* 0x000f28000c1e1900 */
[----:B------:R-:W4:Y:S04]  /*0430*/  @!P1 LDG.E R14, desc[UR8][R2.64+-0x8c] ;  /* 0xffff7408020e9981 */ /* 0x000f28000c1e1900 */
[----:B------:R-:W4:Y:S04]  /*0440*/  @!P1 LDG.E R11, desc[UR8][R2.64+-0x88] ;  /* 0xffff7808020b9981 */ /* 0x000f28000c1e1900 */
[----:B------:R-:W4:Y:S01]  /*0450*/  @!P2 LDG.E R13, desc[UR8][R2.64+-0x48] ;  /* 0xffffb808020da981 */ /* 0x000f22000c1e1900 */
[----:B------:R-:W-:Y:S01]  /*0460*/  UIADD3 UR5, UPT, UPT, UR4, 0x4, URZ ;  /* 0x0000000404057890 */ /* 0x000fe2000fffe0ff */
[-C--:B------:R-:W-:Y:S01]  /*0470*/  ISETP.NE.AND P3, PT, R25, R10.reuse, PT ;  /* 0x0000000a1900720c */ /* 0x080fe20003f65270 */
[----:B------:R-:W-:Y:S01]  /*0480*/  UIADD3 UR7, UPT, UPT, UR4, 0x5, URZ ;  /* 0x0000000504077890 */ /* 0x000fe2000fffe0ff */
[----:B------:R-:W-:-:S03]  /*0490*/  ISETP.NE.AND P5, PT, R27, R10, PT ;  /* 0x0000000a1b00720c */ /* 0x000fc60003fa5270 */
[----:B------:R-:W-:Y:S01]  /*04a0*/  ISETP.EQ.OR P3, PT, R9, UR5, P3 ;  /* 0x0000000509007c0c */ /* 0x000fe20009f62670 */
[----:B------:R-:W-:Y:S01]  /*04b0*/  UIADD3 UR5, UPT, UPT, UR4, 0x6, URZ ;  /* 0x0000000604057890 */ /* 0x000fe2000fffe0ff */
[----:B------:R-:W-:Y:S02]  /*04c0*/  ISETP.NE.AND P4, PT, R29, R10, PT ;  /* 0x0000000a1d00720c */ /* 0x000fe40003f85270 */
[C---:B------:R-:W-:Y:S01]  /*04d0*/  ISETP.EQ.OR P5, PT, R9.reuse, UR7, P5 ;  /* 0x0000000709007c0c */ /* 0x040fe2000afa2670 */
[----:B------:R-:W-:Y:S01]  /*04e0*/  UIADD3 UR7, UPT, UPT, UR4, 0x7, URZ ;  /* 0x0000000704077890 */ /* 0x000fe2000fffe0ff */
[----:B------:R-:W-:Y:S01]  /*04f0*/  @!P6 VIADD R0, R0, 0x1 ;  /* 0x000000010000e836 */ /* 0x000fe20000000000 */
[----:B------:R-:W-:-:S10]  /*0500*/  ISETP.EQ.OR P4, PT, R9, UR5, P4 ;  /* 0x0000000509007c0c */ /* 0x000fd4000a782670 */
[----:B------:R-:W4:Y:S04]  /*0510*/  @!P5 LDG.E R25, desc[UR8][R2.64+0x48] ;  /* 0x000048080219d981 */ /* 0x000f28000c1e1900 */
[----:B------:R-:W4:Y:S04]  /*0520*/  @!P4 LDG.E R22, desc[UR8][R2.64+0x94] ;  /* 0x000094080216c981 */ /* 0x000f28000c1e1900 */
[----:B------:R-:W4:Y:S01]  /*0530*/  @!P4 LDG.E R27, desc[UR8][R2.64+0x98] ;  /* 0x00009808021bc981 */ /* 0x000f22000c1e1900 */
[----:B--2---:R-:W-:-:S03]  /*0540*/  @!P6 FADD R7, R7, R16 ;  /* 0x000000100707e221 */ /* 0x004fc60000000000 */
[----:B------:R-:W2:Y:S01]  /*0550*/  @!P2 LDG.E R16, desc[UR8][R2.64+-0x44] ;  /* 0xffffbc080210a981 */ /* 0x000ea2000c1e1900 */
[----:B---3--:R-:W-:-:S03]  /*0560*/  @!P6 FADD R6, R6, R15 ;  /* 0x0000000f0606e221 */ /* 0x008fc60000000000 */
[----:B------:R-:W3:Y:S01]  /*0570*/  @!P2 LDG.E R15, desc[UR8][R2.64+-0x40] ;  /* 0xffffc008020fa981 */ /* 0x000ee2000c1e1900 */
[----:B----4-:R-:W-:Y:S01]  /*0580*/  @!P6 FADD R8, R8, R21 ;  /* 0x000000150808e221 */ /* 0x010fe20000000000 */
[----:B------:R-:W-:Y:S02]  /*0590*/  ISETP.NE.AND P6, PT, R20, R10, PT ;  /* 0x0000000a1400720c */ /* 0x000fe40003fc5270 */
[----:B------:R-:W4:Y:S01]  /*05a0*/  @!P3 LDG.E R21, desc[UR8][R2.64] ;  /* 0x000000080215b981 */ /* 0x000f22000c1e1900 */
[----:B------:R-:W-:Y:S01]  /*05b0*/  @!P0 FADD R6, R6, R23 ;  /* 0x0000001706068221 */ /* 0x000fe20000000000 */
[----:B------:R-:W-:Y:S02]  /*05c0*/  ISETP.EQ.OR P6, PT, R9, UR7, P6 ;  /* 0x0000000709007c0c */ /* 0x000fe4000b7c2670 */
[----:B------:R-:W4:Y:S04]  /*05d0*/  @!P3 LDG.E R20, desc[UR8][R2.64+0x4] ;  /* 0x000004080214b981 */ /* 0x000f28000c1e1900 */
[----:B------:R-:W4:Y:S01]  /*05e0*/  @!P3 LDG.E R23, desc[UR8][R2.64+0x8] ;  /* 0x000008080217b981 */ /* 0x000f22000c1e1900 */
[----:B------:R-:W-:Y:S01]  /*05f0*/  @!P0 FADD R7, R7, R18 ;  /* 0x0000001207078221 */ /* 0x000fe20000000000 */
[----:B------:R-:W-:-:S02]  /*0600*/  @!P0 FADD R8, R8, R17 ;  /* 0x0000001108088221 */ /* 0x000fc40000000000 */
[----:B------:R-:W4:Y:S04]  /*0610*/  @!P5 LDG.E R18, desc[UR8][R2.64+0x4c] ;  /* 0x00004c080212d981 */ /* 0x000f28000c1e1900 */
[----:B------:R-:W4:Y:S01]  /*0620*/  @!P5 LDG.E R17, desc[UR8][R2.64+0x50] ;  /* 0x000050080211d981 */ /* 0x000f22000c1e1900 */
[----:B------:R-:W-:-:S03]  /*0630*/  @!P1 FADD R6, R6, R19 ;  /* 0x0000001306069221 */ /* 0x000fc60000000000 */
[----:B------:R-:W4:Y:S01]  /*0640*/  @!P4 LDG.E R19, desc[UR8][R2.64+0x90] ;  /* 0x000090080213c981 */ /* 0x000f22000c1e1900 */
[----:B------:R-:W-:Y:S01]  /*0650*/  @!P1 FADD R7, R7, R14 ;  /* 0x0000000e07079221 */ /* 0x000fe20000000000 */
[----:B------:R-:W-:Y:S02]  /*0660*/  @!P1 FADD R8, R8, R11 ;  /* 0x0000000b08089221 */ /* 0x000fe40000000000 */
[----:B------:R-:W4:Y:S01]  /*0670*/  @!P6 LDG.E R11, desc[UR8][R2.64+0xd8] ;  /* 0x0000d808020be981 */ /* 0x000f22000c1e1900 */
[----:B------:R-:W-:-:S03]  /*0680*/  @!P2 FADD R6, R6, R13 ;  /* 0x0000000d0606a221 */ /* 0x000fc60000000000 */
[----:B------:R-:W4:Y:S04]  /*0690*/  @!P6 LDG.E R14, desc[UR8][R2.64+0xdc] ;  /* 0x0000dc08020ee981 */ /* 0x000f28000c1e1900 */
[----:B------:R-:W4:Y:S01]  /*06a0*/  @!P6 LDG.E R13, desc[UR8][R2.64+0xe0] ;  /* 0x0000e008020de981 */ /* 0x000f22000c1e1900 */
[----:B------:R-:W-:Y:S01]  /*06b0*/  @!P0 IADD3 R0, PT, PT, R0, 0x1, RZ ;  /* 0x0000000100008810 */ /* 0x000fe20007ffe0ff */
[----:B------:R-:W-:-:S03]  /*06c0*/  UIADD3 UR4, UPT, UPT, UR4, 0x8, URZ ;  /* 0x0000000804047890 */ /* 0x000fc6000fffe0ff */
[----:B------:R-:W-:-:S04]  /*06d0*/  @!P1 IADD3 R0, PT, PT, R0, 0x1, RZ ;  /* 0x0000000100009810 */ /* 0x000fc80007ffe0ff */
[----:B------:R-:W-:-:S05]  /*06e0*/  @!P2 IADD3 R0, PT, PT, R0, 0x1, RZ ;  /* 0x000000010000a810 */ /* 0x000fca0007ffe0ff */
[----:B------:R-:W-:-:S05]  /*06f0*/  @!P3 VIADD R0, R0, 0x1 ;  /* 0x000000010000b836 */ /* 0x000fca0000000000 */
[----:B------:R-:W-:-:S04]  /*0700*/  @!P5 IADD3 R0, PT, PT, R0, 0x1, RZ ;  /* 0x000000010000d810 */ /* 0x000fc80007ffe0ff */
[----:B------:R-:W-:Y:S01]  /*0710*/  @!P4 IADD3 R0, PT, PT, R0, 0x1, RZ ;  /* 0x000000010000c810 */ /* 0x000fe20007ffe0ff */
[----:B------:R-:W-:-:S03]  /*0720*/  VIADD R24, R24, 0x8 ;  /* 0x0000000818187836 */ /* 0x000fc60000000000 */
[----:B------:R-:W-:Y:S01]  /*0730*/  @!P6 IADD3 R0, PT, PT, R0, 0x1, RZ ;  /* 0x000000010000e810 */ /* 0x000fe20007ffe0ff */
[----:B--2---:R-:W-:Y:S01]  /*0740*/  @!P2 FADD R7, R7, R16 ;  /* 0x000000100707a221 */ /* 0x004fe20000000000 */
[----:B------:R-:W-:Y:S01]  /*0750*/  IADD3 R16, P0, PT, R2, 0x240, RZ ;  /* 0x0000024002107810 */ /* 0x000fe20007f1e0ff */
[----:B---3--:R-:W-:-:S04]  /*0760*/  @!P2 FADD R8, R8, R15 ;  /* 0x0000000f0808a221 */ /* 0x008fc80000000000 */
[----:B------:R-:W-:Y:S01]  /*0770*/  IMAD.X R15, RZ, RZ, R3, P0 ;  /* 0x000000ffff0f7224 */ /* 0x000fe200000e0603 */
[----:B------:R-:W-:Y:S01]  /*0780*/  ISETP.NE.AND P0, PT, R12, UR4, PT ;  /* 0x000000040c007c0c */ /* 0x000fe2000bf05270 */
[----:B----4-:R-:W-:Y:S01]  /*0790*/  @!P3 FADD R6, R6, R21 ;  /* 0x000000150606b221 */ /* 0x010fe20000000000 */
[----:B------:R-:W-:Y:S01]  /*07a0*/  @!P3 FADD R7, R7, R20 ;  /* 0x000000140707b221 */ /* 0x000fe20000000000 */
[----:B------:R-:W-:Y:S02]  /*07b0*/  @!P3 FADD R8, R8, R23 ;  /* 0x000000170808b221 */ /* 0x000fe40000000000 */
[----:B------:R-:W-:Y:S01]  /*07c0*/  @!P5 FADD R6, R6, R25 ;  /* 0x000000190606d221 */ /* 0x000fe20000000000 */
[----:B------:R-:W-:Y:S01]  /*07d0*/  @!P5 FADD R7, R7, R18 ;  /* 0x000000120707d221 */ /* 0x000fe20000000000 */
[----:B------:R-:W-:-:S03]  /*07e0*/  @!P5 FADD R8, R8, R17 ;  /* 0x000000110808d221 */ /* 0x000fc60000000000 */
[----:B------:R-:W-:Y:S01]  /*07f0*/  @!P4 FADD R7, R7, R22 ;  /* 0x000000160707c221 */ /* 0x000fe20000000000 */
[----:B------:R-:W-:Y:S01]  /*0800*/  @!P4 FADD R6, R6, R19 ;  /* 0x000000130606c221 */ /* 0x000fe20000000000 */
[----:B------:R-:W-:-:S03]  /*0810*/  @!P4 FADD R8, R8, R27 ;  /* 0x0000001b0808c221 */ /* 0x000fc60000000000 */
[----:B------:R-:W-:Y:S01]  /*0820*/  @!P6 FADD R6, R6, R11 ;  /* 0x0000000b0606e221 */ /* 0x000fe20000000000 */
[----:B------:R-:W-:Y:S01]  /*0830*/  @!P6 FADD R7, R7, R14 ;  /* 0x0000000e0707e221 */ /* 0x000fe20000000000 */
[----:B------:R-:W-:Y:S01]  /*0840*/  @!P6 FADD R8, R8, R13 ;  /* 0x0000000d0808e221 */ /* 0x000fe20000000000 */
[----:B------:R-:W-:Y:S06]  /*0850*/  @P0 BRA `(.L_x_2) ;  /* 0xfffffff800840947 */ /* 0x000fec000383ffff */
.L_x_1:
[----:B------:R-:W-:Y:S05]  /*0860*/  BRA.U !UP0, `(.L_x_0) ;  /* 0x0000000508807547 */ /* 0x000fea000b800000 */
[----:B------:R-:W0:Y:S01]  /*0870*/  LDCU UR4, c[0x0][0x3d0] ;  /* 0x00007a00ff0477ac */ /* 0x000e220008000800 */
[----:B------:R-:W-:Y:S02]  /*0880*/  UISETP.GE.U32.AND UP0, UPT, UR6, 0x4, UPT ;  /* 0x000000040600788c */ /* 0x000fe4000bf06070 */
[----:B0-----:R-:W-:-:S04]  /*0890*/  ULOP3.LUT UR5, UR4, 0x3, URZ, 0xc0, !UPT ;  /* 0x0000000304057892 */ /* 0x001fc8000f8ec0ff */
[----:B------:R-:W-:-:S03]  /*08a0*/  UISETP.NE.AND UP1, UPT, UR5, URZ, UPT ;  /* 0x000000ff0500728c */ /* 0x000fc6000bf25270 */
[----:B------:R-:W-:Y:S08]  /*08b0*/  BRA.U !UP0, `(.L_x_3) ;  /* 0x0000000108b87547 */ /* 0x000ff0000b800000 */
[----:B------:R-:W0:Y:S02]  /*08c0*/  LDC.64 R2, c[0x0][0x380] ;  /* 0x0000e000ff027b82 */ /* 0x000e240000000a00 */
[----:B0-----:R-:W-:-:S05]  /*08d0*/  IMAD.WIDE.U32 R2, R12, 0x48, R2 ;  /* 0x000000480c027825 */ /* 0x001fca00078e0002 */
[----:B------:R-:W2:Y:S04]  /*08e0*/  LDG.E R11, desc[UR8][R2.64+0x38] ;  /* 0x00003808020b7981 */ /* 0x000ea8000c1e1900 */
[----:B------:R-:W3:Y:S04]  /*08f0*/  LDG.E R13, desc[UR8][R2.64+0x80] ;  /* 0x00008008020d7981 */ /* 0x000ee8000c1e1900 */
[----:B------:R-:W4:Y:S04]  /*0900*/  LDG.E R15, desc[UR8][R2.64+0xc8] ;  /* 0x0000c808020f7981 */ /* 0x000f28000c1e1900 */
[----:B------:R-:W4:Y:S01]  /*0910*/  LDG.E R17, desc[UR8][R2.64+0x110] ;  /* 0x0001100802117981 */ /* 0x000f22000c1e1900 */
[C---:B------:R-:W-:Y:S01]  /*0920*/  IADD3 R14, PT, PT, R12.reuse, 0x1, RZ ;  /* 0x000000010c0e7810 */ /* 0x040fe20007ffe0ff */
[----:B------:R-:W-:Y:S01]  /*0930*/  VIADD R16, R12, 0x2 ;  /* 0x000000020c107836 */ /* 0x000fe20000000000 */
[----:B--2--5:R-:W-:-:S02]  /*0940*/  ISETP.NE.AND P0, PT, R11, R10, PT ;  /* 0x0000000a0b00720c */ /* 0x024fc40003f05270 */
[-C--:B---3--:R-:W-:Y:S02]  /*0950*/  ISETP.NE.AND P1, PT, R13, R10.reuse, PT ;  /* 0x0000000a0d00720c */ /* 0x088fe40003f25270 */
[-C--:B------:R-:W-:Y:S02]  /*0960*/  ISETP.EQ.OR P0, PT, R12, R9.reuse, P0 ;  /* 0x000000090c00720c */ /* 0x080fe40000702670 */
[----:B----4-:R-:W-:Y:S02]  /*0970*/  ISETP.NE.AND P2, PT, R15, R10, PT ;  /* 0x0000000a0f00720c */ /* 0x010fe40003f45270 */
[-C--:B------:R-:W-:Y:S02]  /*0980*/  ISETP.EQ.OR P1, PT, R14, R9.reuse, P1 ;  /* 0x000000090e00720c */ /* 0x080fe40000f22670 */
[----:B------:R-:W-:Y:S02]  /*0990*/  IADD3 R14, PT, PT, R12, 0x3, RZ ;  /* 0x000000030c0e7810 */ /* 0x000fe40007ffe0ff */
[----:B------:R-:W-:-:S02]  /*09a0*/  ISETP.EQ.OR P2, PT, R16, R9, P2 ;  /* 0x000000091000720c */ /* 0x000fc40001742670 */
[----:B------:R-:W-:-:S03]  /*09b0*/  ISETP.NE.AND P3, PT, R17, R10, PT ;  /* 0x0000000a1100720c */ /* 0x000fc60003f65270 */
[----:B------:R-:W2:Y:S01]  /*09c0*/  @!P0 LDG.E R11, desc[UR8][R2.64] ;  /* 0x00000008020b8981 */ /* 0x000ea2000c1e1900 */
[----:B------:R-:W-:-:S03]  /*09d0*/  ISETP.EQ.OR P3, PT, R14, R9, P3 ;  /* 0x000000090e00720c */ /* 0x000fc60001f62670 */
[----:B------:R-:W3:Y:S04]  /*09e0*/  @!P0 LDG.E R14, desc[UR8][R2.64+0x4] ;  /* 0x00000408020e8981 */ /* 0x000ee8000c1e1900 */
[----:B------:R-:W4:Y:S04]  /*09f0*/  @!P0 LDG.E R13, desc[UR8][R2.64+0x8] ;  /* 0x00000808020d8981 */ /* 0x000f28000c1e1900 */
        /* <DEDUP_REMOVED lines=8> */
[----:B------:R-:W4:Y:S01]  /*0a80*/  @!P3 LDG.E R25, desc[UR8][R2.64+0xe0] ;  /* 0x0000e0080219b981 */ /* 0x000f22000c1e1900 */
[----:B------:R-:W-:-:S05]  /*0a90*/  @!P0 IADD3 R0, PT, PT, R0, 0x1, RZ ;  /* 0x0000000100008810 */ /* 0x000fca0007ffe0ff */
[----:B------:R-:W-:-:S05]  /*0aa0*/  @!P1 VIADD R0, R0, 0x1 ;  /* 0x0000000100009836 */ /* 0x000fca0000000000 */
[----:B------:R-:W-:Y:S02]  /*0ab0*/  @!P2 IADD3 R0, PT, PT, R0, 0x1, RZ ;  /* 0x000000010000a810 */ /* 0x000fe40007ffe0ff */
[----:B------:R-:W-:-:S03]  /*0ac0*/  IADD3 R12, PT, PT, R12, 0x4, RZ ;  /* 0x000000040c0c7810 */ /* 0x000fc60007ffe0ff */
[----:B------:R-:W-:Y:S02]  /*0ad0*/  @!P3 VIADD R0, R0, 0x1 ;  /* 0x000000010000b836 */ /* 0x000fe40000000000 */
[----:B--2---:R-:W-:Y:S01]  /*0ae0*/  @!P0 FADD R6, R6, R11 ;  /* 0x0000000b06068221 */ /* 0x004fe20000000000 */
[----:B---3--:R-:W-:Y:S01]  /*0af0*/  @!P0 FADD R7, R7, R14 ;  /* 0x0000000e07078221 */ /* 0x008fe20000000000 */
[----:B----4-:R-:W-:Y:S02]  /*0b00*/  @!P0 FADD R8, R8, R13 ;  /* 0x0000000d08088221 */ /* 0x010fe40000000000 */
[----:B------:R-:W-:Y:S01]  /*0b10*/  @!P1 FADD R6, R6, R15 ;  /* 0x0000000f06069221 */ /* 0x000fe20000000000 */
[----:B------:R-:W-:Y:S01]  /*0b20*/  @!P1 FADD R7, R7, R16 ;  /* 0x0000001007079221 */ /* 0x000fe20000000000 */
[----:B------:R-:W-:Y:S02]  /*0b30*/  @!P1 FADD R8, R8, R17 ;  /* 0x0000001108089221 */ /* 0x000fe40000000000 */
[----:B------:R-:W-:Y:S01]  /*0b40*/  @!P2 FADD R6, R6, R19 ;  /* 0x000000130606a221 */ /* 0x000fe20000000000 */
[----:B------:R-:W-:Y:S01]  /*0b50*/  @!P2 FADD R7, R7, R18 ;  /* 0x000000120707a221 */ /* 0x000fe20000000000 */
[----:B------:R-:W-:-:S02]  /*0b60*/  @!P2 FADD R8, R8, R21 ;  /* 0x000000150808a221 */ /* 0x000fc40000000000 */
[----:B------:R-:W-:Y:S01]  /*0b70*/  @!P3 FADD R6, R6, R23 ;  /* 0x000000170606b221 */ /* 0x000fe20000000000 */
[----:B------:R-:W-:Y:S01]  /*0b80*/  @!P3 FADD R7, R7, R20 ;  /* 0x000000140707b221 */ /* 0x000fe20000000000 */
[----:B------:R-:W-:-:S07]  /*0b90*/  @!P3 FADD R8, R8, R25 ;  /* 0x000000190808b221 */ /* 0x000fce0000000000 */
.L_x_3:
[----:B------:R-:W-:Y:S05]  /*0ba0*/  BRA.U !UP1, `(.L_x_0) ;  /* 0x0000000109b07547 */ /* 0x000fea000b800000 */
[----:B------:R-:W-:Y:S02]  /*0bb0*/  UISETP.NE.AND UP0, UPT, UR5, 0x1, UPT ;  /* 0x000000010500788c */ /* 0x000fe4000bf05270 */
[----:B------:R-:W-:-:S04]  /*0bc0*/  ULOP3.LUT UR4, UR4, 0x1, URZ, 0xc0, !UPT ;  /* 0x0000000104047892 */ /* 0x000fc8000f8ec0ff */
[----:B------:R-:W-:-:S03]  /*0bd0*/  UISETP.NE.U32.AND UP1, UPT, UR4, 0x1, UPT ;  /* 0x000000010400788c */ /* 0x000fc6000bf25070 */
[----:B------:R-:W-:Y:S08]  /*0be0*/  BRA.U !UP0, `(.L_x_4) ;  /* 0x0000000108607547 */ /* 0x000ff0000b800000 */
[----:B------:R-:W0:Y:S02]  /*0bf0*/  LDC.64 R2, c[0x0][0x380] ;  /* 0x0000e000ff027b82 */ /* 0x000e240000000a00 */
[----:B0-----:R-:W-:-:S05]  /*0c00*/  IMAD.WIDE.U32 R2, R12, 0x48, R2 ;  /* 0x000000480c027825 */ /* 0x001fca00078e0002 */
[----:B------:R-:W2:Y:S04]  /*0c10*/  LDG.E R11, desc[UR8][R2.64+0x38] ;  /* 0x00003808020b7981 */ /* 0x000ea8000c1e1900 */
[----:B------:R-:W3:Y:S01]  /*0c20*/  LDG.E R13, desc[UR8][R2.64+0x80] ;  /* 0x00008008020d7981 */ /* 0x000ee2000c1e1900 */
[C---:B------:R-:W-:Y:S02]  /*0c30*/  IADD3 R14, PT, PT, R12.reuse, 0x1, RZ ;  /* 0x000000010c0e7810 */ /* 0x040fe40007ffe0ff */
[-C--:B--2--5:R-:W-:Y:S02]  /*0c40*/  ISETP.NE.AND P0, PT, R11, R10.reuse, PT ;  /* 0x0000000a0b00720c */ /* 0x0a4fe40003f05270 */
[----:B---3--:R-:W-:Y:S02]  /*0c50*/  ISETP.NE.AND P1, PT, R13, R10, PT ;  /* 0x0000000a0d00720c */ /* 0x008fe40003f25270 */
[----:B------:R-:W-:-:S02]  /*0c60*/  ISETP.EQ.OR P0, PT, R12, R9, P0 ;  /* 0x000000090c00720c */ /* 0x000fc40000702670 */
[----:B------:R-:W-:-:S11]  /*0c70*/  ISETP.EQ.OR P1, PT, R14, R9, P1 ;  /* 0x000000090e00720c */ /* 0x000fd60000f22670 */
[----:B------:R-:W2:Y:S04]  /*0c80*/  @!P0 LDG.E R11, desc[UR8][R2.64] ;  /* 0x00000008020b8981 */ /* 0x000ea8000c1e1900 */
[----:B------:R-:W3:Y:S04]  /*0c90*/  @!P0 LDG.E R14, desc[UR8][R2.64+0x4] ;  /* 0x00000408020e8981 */ /* 0x000ee8000c1e1900 */
[----:B------:R-:W4:Y:S04]  /*0ca0*/  @!P0 LDG.E R13, desc[UR8][R2.64+0x8] ;  /* 0x00000808020d8981 */ /* 0x000f28000c1e1900 */
[----:B------:R-:W4:Y:S04]  /*0cb0*/  @!P1 LDG.E R15, desc[UR8][R2.64+0x48] ;  /* 0x00004808020f9981 */ /* 0x000f28000c1e1900 */
[----:B------:R-:W4:Y:S04]  /*0cc0*/  @!P1 LDG.E R16, desc[UR8][R2.64+0x4c] ;  /* 0x00004c0802109981 */ /* 0x000f28000c1e1900 */
[----:B------:R-:W4:Y:S01]  /*0cd0*/  @!P1 LDG.E R17, desc[UR8][R2.64+0x50] ;  /* 0x0000500802119981 */ /* 0x000f22000c1e1900 */
[----:B------:R-:W-:Y:S01]  /*0ce0*/  @!P0 IADD3 R0, PT, PT, R0, 0x1, RZ ;  /* 0x0000000100008810 */ /* 0x000fe20007ffe0ff */
[----:B------:R-:W-:-:S03]  /*0cf0*/  VIADD R12, R12, 0x2 ;  /* 0x000000020c0c7836 */ /* 0x000fc60000000000 */
[----:B------:R-:W-:Y:S01]  /*0d00*/  @!P1 IADD3 R0, PT, PT, R0, 0x1, RZ ;  /* 0x0000000100009810 */ /* 0x000fe20007ffe0ff */
[----:B--2---:R-:W-:Y:S01]  /*0d10*/  @!P0 FADD R6, R6, R11 ;  /* 0x0000000b06068221 */ /* 0x004fe20000000000 */
[----:B---3--:R-:W-:Y:S01]  /*0d20*/  @!P0 FADD R7, R7, R14 ;  /* 0x0000000e07078221 */ /* 0x008fe20000000000 */
[----:B----4-:R-:W-:Y:S02]  /*0d30*/  @!P0 FADD R8, R8, R13 ;  /* 0x0000000d08088221 */ /* 0x010fe40000000000 */
[----:B------:R-:W-:Y:S01]  /*0d40*/  @!P1 FADD R6, R6, R15 ;  /* 0x0000000f06069221 */ /* 0x000fe20000000000 */
[----:B------:R-:W-:Y:S01]  /*0d50*/  @!P1 FADD R7, R7, R16 ;  /* 0x0000001007079221 */ /* 0x000fe20000000000 */
[----:B------:R-:W-:-:S07]  /*0d60*/  @!P1 FADD R8, R8, R17 ;  /* 0x0000001108089221 */ /* 0x000fce0000000000 */
.L_x_4:
[----:B------:R-:W-:Y:S05]  /*0d70*/  BRA.U UP1, `(.L_x_0) ;  /* 0x00000001013c7547 */ /* 0x000fea000b800000 */
[----:B------:R-:W0:Y:S02]  /*0d80*/  LDC.64 R2, c[0x0][0x380] ;  /* 0x0000e000ff027b82 */ /* 0x000e240000000a00 */
[----:B0-----:R-:W-:-:S05]  /*0d90*/  IMAD.WIDE.U32 R2, R12, 0x48, R2 ;  /* 0x000000480c027825 */ /* 0x001fca00078e0002 */
[----:B------:R-:W2:Y:S01]  /*0da0*/  LDG.E R11, desc[UR8][R2.64+0x38] ;  /* 0x00003808020b7981 */ /* 0x000ea2000c1e1900 */
[----:B------:R-:W-:Y:S01]  /*0db0*/  BSSY.RECONVERGENT B0, `(.L_x_0) ;  /* 0x000000b000007945 */ /* 0x000fe20003800200 */
[----:B--2--5:R-:W-:-:S04]  /*0dc0*/  ISETP.NE.AND P0, PT, R11, R10, PT ;  /* 0x0000000a0b00720c */ /* 0x024fc80003f05270 */
[----:B------:R-:W-:-:S13]  /*0dd0*/  ISETP.EQ.OR P0, PT, R12, R9, P0 ;  /* 0x000000090c00720c */ /* 0x000fda0000702670 */
[----:B------:R-:W-:Y:S05]  /*0de0*/  @P0 BRA `(.L_x_5) ;  /* 0x00000000001c0947 */ /* 0x000fea0003800000 */
[----:B------:R-:W2:Y:S04]  /*0df0*/  LDG.E R9, desc[UR8][R2.64] ;  /* 0x0000000802097981 */ /* 0x000ea8000c1e1900 */
[----:B------:R-:W3:Y:S04]  /*0e00*/  LDG.E R10, desc[UR8][R2.64+0x4] ;  /* 0x00000408020a7981 */ /* 0x000ee8000c1e1900 */
[----:B------:R-:W4:Y:S01]  /*0e10*/  LDG.E R11, desc[UR8][R2.64+0x8] ;  /* 0x00000808020b7981 */ /* 0x000f22000c1e1900 */
[----:B------:R-:W-:Y:S01]  /*0e20*/  IADD3 R0, PT, PT, R0, 0x1, RZ ;  /* 0x0000000100007810 */ /* 0x000fe20007ffe0ff */
[----:B--2---:R-:W-:Y:S01]  /*0e30*/  FADD R6, R6, R9 ;  /* 0x0000000906067221 */ /* 0x004fe20000000000 */
[----:B---3--:R-:W-:Y:S01]  /*0e40*/  FADD R7, R7, R10 ;  /* 0x0000000a07077221 */ /* 0x008fe20000000000 */
[----:B----4-:R-:W-:-:S07]  /*0e50*/  FADD R8, R8, R11 ;  /* 0x0000000b08087221 */ /* 0x010fce0000000000 */
.L_x_5:
[----:B------:R-:W-:Y:S05]  /*0e60*/  BSYNC.RECONVERGENT B0 ;  /* 0x0000000000007941 */ /* 0x000fea0003800200 */
.L_x_0:
[----:B------:R-:W-:-:S13]  /*0e70*/  ISETP.GE.AND P0, PT, R0, 0x1, PT ;  /* 0x000000010000780c */ /* 0x000fda0003f06270 */
[----:B------:R-:W-:Y:S05]  /*0e80*/  @!P0 EXIT ;  /* 0x000000000000894d */ /* 0x000fea0003800000 */
[----:B------:R-:W-:Y:S01]  /*0e90*/  I2FP.F32.U32 R2, R0 ;  /* 0x0000000000027245 */ /* 0x000fe20000201000 */
[----:B------:R-:W-:Y:S04]  /*0ea0*/  BSSY.RECONVERGENT B0, `(.L_x_6) ;  /* 0x000000c000007945 */ /* 0x000fe80003800200 */
[----:B------:R-:W-:-:S05]  /*0eb0*/  VIADD R0, R2, 0x1800000 ;  /* 0x0180000002007836 */ /* 0x000fca0000000000 */
[----:B------:R-:W-:-:S04]  /*0ec0*/  LOP3.LUT R0, R0, 0x7f800000, RZ, 0xc0, !PT ;  /* 0x7f80000000007812 */ /* 0x000fc800078ec0ff */
[----:B------:R-:W-:-:S13]  /*0ed0*/  ISETP.GT.U32.AND P0, PT, R0, 0x1ffffff, PT ;  /* 0x01ffffff0000780c */ /* 0x000fda0003f04070 */
[----:B------:R-:W-:Y:S05]  /*0ee0*/  @P0 BRA `(.L_x_7) ;  /* 0x00000000000c0947 */ /* 0x000fea0003800000 */
[----:B-----5:R-:W-:-:S07]  /*0ef0*/  MOV R10, 0xf10 ;  /* 0x00000f10000a7802 */ /* 0x020fce0000000f00 */
[----:B------:R-:W-:Y:S05]  /*0f00*/  CALL.REL.NOINC `($__internal_0_$__cuda_sm20_rcp_rn_f32_slowpath) ;  /* 0x00000000007c7944 */ /* 0x000fea0003c00000 */
[----:B------:R-:W-:Y:S05]  /*0f10*/  BRA `(.L_x_8) ;  /* 0x0000000000107947 */ /* 0x000fea0003800000 */
.L_x_7:
[----:B------:R-:W0:Y:S02]  /*0f20*/  MUFU.RCP R3, R2 ;  /* 0x0000000200037308 */ /* 0x000e240000001000 */
[----:B0-----:R-:W-:-:S04]  /*0f30*/  FFMA R0, R2, R3, -1 ;  /* 0xbf80000002007423 */ /* 0x001fc80000000003 */
[----:B------:R-:W-:-:S04]  /*0f40*/  FADD.FTZ R0, -R0, -RZ ;  /* 0x800000ff00007221 */ /* 0x000fc80000010100 */
[----:B------:R-:W-:-:S07]  /*0f50*/  FFMA R3, R3, R0, R3 ;  /* 0x0000000003037223 */ /* 0x000fce0000000003 */
.L_x_8:
[----:B------:R-:W-:Y:S05]  /*0f60*/  BSYNC.RECONVERGENT B0 ;  /* 0x0000000000007941 */ /* 0x000fea0003800200 */
.L_x_6:
[----:B------:R-:W2:Y:S04]  /*0f70*/  LDG.E R0, desc[UR8][R4.64] ;  /* 0x0000000804007981 */ /* 0x000ea8000c1e1900 */
[----:B------:R-:W3:Y:S04]  /*0f80*/  LDG.E R11, desc[UR8][R4.64+0xc] ;  /* 0x00000c08040b7981 */ /* 0x000ee8000c1e1900 */
[----:B------:R-:W4:Y:S04]  /*0f90*/  LDG.E R2, desc[UR8][R4.64+0x4] ;  /* 0x0000040804027981 */ /* 0x000f28000c1e1900 */
[----:B------:R-:W4:Y:S04]  /*0fa0*/  LDG.E R12, desc[UR8][R4.64+0x10] ;  /* 0x00001008040c7981 */ /* 0x000f28000c1e1900 */
[----:B-----5:R-:W4:Y:S04]  /*0fb0*/  LDG.E R10, desc[UR8][R4.64+0x8] ;  /* 0x00000808040a7981 */ /* 0x020f28000c1e1900 */
[----:B------:R-:W4:Y:S01]  /*0fc0*/  LDG.E R14, desc[UR8][R4.64+0x14] ;  /* 0x00001408040e7981 */ /* 0x000f22000c1e1900 */
[C---:B------:R-:W-:Y:S01]  /*0fd0*/  FMUL R9, R3.reuse, R6 ;  /* 0x0000000603097220 */ /* 0x040fe20000400000 */
[C---:B------:R-:W-:Y:S01]  /*0fe0*/  FMUL R7, R3.reuse, R7 ;  /* 0x0000000703077220 */ /* 0x040fe20000400000 */
[----:B------:R-:W-:-:S03]  /*0ff0*/  FMUL R3, R3, R8 ;  /* 0x0000000803037220 */ /* 0x000fc60000400000 */
[----:B------:R-:W-:Y:S04]  /*1000*/  STG.E desc[UR8][R4.64+0x18], R9 ;  /* 0x0000180904007986 */ /* 0x000fe8000c101908 */
[----:B------:R-:W-:Y:S04]  /*1010*/  STG.E desc[UR8][R4.64+0x1c], R7 ;  /* 0x00001c0704007986 */ /* 0x000fe8000c101908 */
[----:B------:R-:W-:Y:S01]  /*1020*/  STG.E desc[UR8][R4.64+0x20], R3 ;  /* 0x0000200304007986 */ /* 0x000fe2000c101908 */
[----:B--2---:R-:W-:Y:S01]  /*1030*/  FADD R0, R9, -R0 ;  /* 0x8000000009007221 */ /* 0x004fe20000000000 */
[----:B---3--:R-:W-:Y:S01]  /*1040*/  FMUL R11, R11, 0.5 ;  /* 0x3f0000000b0b7820 */ /* 0x008fe20000400000 */
[----:B----4-:R-:W-:-:S03]  /*1050*/  FADD R2, R7, -R2 ;  /* 0x8000000207027221 */ /* 0x010fc60000000000 */
[----:B------:R-:W-:Y:S01]  /*1060*/  FFMA R11, R0, 0.10000000149011611938, R11 ;  /* 0x3dcccccd000b7823 */ /* 0x000fe2000000000b */
[----:B------:R-:W-:-:S04]  /*1070*/  FMUL R13, R12, 0.5 ;  /* 0x3f0000000c0d7820 */ /* 0x000fc80000400000 */
[----:B------:R-:W-:Y:S01]  /*1080*/  STG.E desc[UR8][R4.64+0xc], R11 ;  /* 0x00000c0b04007986 */ /* 0x000fe2000c101908 */
[----:B------:R-:W-:Y:S01]  /*1090*/  FADD R10, R3, -R10 ;  /* 0x8000000a030a7221 */ /* 0x000fe20000000000 */
[----:B------:R-:W-:Y:S01]  /*10a0*/  FFMA R13, R2, 0.10000000149011611938, R13 ;  /* 0x3dcccccd020d7823 */ /* 0x000fe2000000000d */
[----:B------:R-:W-:-:S04]  /*10b0*/  FMUL R15, R14, 0.5 ;  /* 0x3f0000000e0f7820 */ /* 0x000fc80000400000 */
[----:B------:R-:W-:Y:S01]  /*10c0*/  STG.E desc[UR8][R4.64+0x10], R13 ;  /* 0x0000100d04007986 */ /* 0x000fe2000c101908 */
[----:B------:R-:W-:-:S05]  /*10d0*/  FFMA R15, R10, 0.10000000149011611938, R15 ;  /* 0x3dcccccd0a0f7823 */ /* 0x000fca000000000f */
[----:B------:R-:W-:Y:S01]  /*10e0*/  STG.E desc[UR8][R4.64+0x14], R15 ;  /* 0x0000140f04007986 */ /* 0x000fe2000c101908 */
[----:B------:R-:W-:Y:S05]  /*10f0*/  EXIT ;  /* 0x000000000000794d */ /* 0x000fea0003800000 */
        .weak           $__internal_0_$__cuda_sm20_rcp_rn_f32_slowpath
        .type           $__internal_0_$__cuda_sm20_rcp_rn_f32_slowpath,@function
        .size           $__internal_0_$__cuda_sm20_rcp_rn_f32_slowpath,(.L_x_283 - $__internal_0_$__cuda_sm20_rcp_rn_f32_slowpath)
$__internal_0_$__cuda_sm20_rcp_rn_f32_slowpath:
[----:B------:R-:W-:Y:S01]  /*1100*/  SHF.L.U32 R0, R2, 0x1, RZ ;  /* 0x0000000102007819 */ /* 0x000fe200000006ff */
[----:B------:R-:W-:Y:S03]  /*1110*/  BSSY.RECONVERGENT B1, `(.L_x_9) ;  /* 0x0000031000017945 */ /* 0x000fe60003800200 */
[----:B------:R-:W-:Y:S02]  /*1120*/  SHF.R.U32.HI R11, RZ, 0x18, R0 ;  /* 0x00000018ff0b7819 */ /* 0x000fe40000011600 */
[----:B------:R-:W-:Y:S02]  /*1130*/  MOV R0, R2 ;  /* 0x0000000200007202 */ /* 0x000fe40000000f00 */
[----:B------:R-:W-:-:S13]  /*1140*/  ISETP.NE.U32.AND P0, PT, R11, RZ, PT ;  /* 0x000000ff0b00720c */ /* 0x000fda0003f05070 */
[----:B------:R-:W-:Y:S05]  /*1150*/  @P0 BRA `(.L_x_10) ;  /* 0x0000000000280947 */ /* 0x000fea0003800000 */
[----:B------:R-:W-:-:S05]  /*1160*/  IMAD.SHL.U32 R2, R0, 0x2, RZ ;  /* 0x0000000200027824 */ /* 0x000fca00078e00ff */
[----:B------:R-:W-:-:S13]  /*1170*/  ISETP.NE.AND P0, PT, R2, RZ, PT ;  /* 0x000000ff0200720c */ /* 0x000fda0003f05270 */
[----:B------:R-:W-:Y:S01]  /*1180*/  @P0 FFMA R9, R0, 1.84467440737095516160e+19, RZ ;  /* 0x5f80000000090823 */ /* 0x000fe200000000ff */
[----:B------:R-:W-:Y:S08]  /*1190*/  @!P0 MUFU.RCP R3, R0 ;  /* 0x0000000000038308 */ /* 0x000ff00000001000 */
[----:B------:R-:W0:Y:S02]  /*11a0*/  @P0 MUFU.RCP R2, R9 ;  /* 0x0000000900020308 */ /* 0x000e240000001000 */
[----:B0-----:R-:W-:-:S04]  /*11b0*/  @P0 FFMA R11, R9, R2, -1 ;  /* 0xbf800000090b0423 */ /* 0x001fc80000000002 */
[----:B------:R-:W-:-:S04]  /*11c0*/  @P0 FADD.FTZ R11, -R11, -RZ ;  /* 0x800000ff0b0b0221 */ /* 0x000fc80000010100 */
[----:B------:R-:W-:-:S04]  /*11d0*/  @P0 FFMA R2, R2, R11, R2 ;  /* 0x0000000b02020223 */ /* 0x000fc80000000002 */
[----:B------:R-:W-:Y:S01]  /*11e0*/  @P0 FFMA R3, R2, 1.84467440737095516160e+19, RZ ;  /* 0x5f80000002030823 */ /* 0x000fe200000000ff */
[----:B------:R-:W-:Y:S06]  /*11f0*/  BRA `(.L_x_11) ;  /* 0x0000000000887947 */ /* 0x000fec0003800000 */
.L_x_10:
[----:B------:R-:W-:-:S04]  /*1200*/  IADD3 R13, PT, PT, R11, -0xfd, RZ ;  /* 0xffffff030b0d7810 */ /* 0x000fc80007ffe0ff */
[----:B------:R-:W-:-:S13]  /*1210*/  ISETP.GT.U32.AND P0, PT, R13, 0x1, PT ;  /* 0x000000010d00780c */ /* 0x000fda0003f04070 */
[----:B------:R-:W-:Y:S05]  /*1220*/  @P0 BRA `(.L_x_12) ;  /* 0x0000000000780947 */ /* 0x000fea0003800000 */
[----:B------:R-:W-:Y:S01]  /*1230*/  LOP3.LUT R2, R0, 0x7fffff, RZ, 0xc0, !PT ;  /* 0x007fffff00027812 */ /* 0x000fe200078ec0ff */
[----:B------:R-:W-:-:S03]  /*1240*/  HFMA2 R14, -RZ, RZ, 0, 1.78813934326171875e-07 ;  /* 0x00000003ff0e7431 */ /* 0x000fc600000001ff */
[----:B------:R-:W-:-:S04]  /*1250*/  LOP3.LUT R2, R2, 0x3f800000, RZ, 0xfc, !PT ;  /* 0x3f80000002027812 */ /* 0x000fc800078efcff */
[----:B------:R-:W0:Y:S01]  /*1260*/  MUFU.RCP R3, R2 ;  /* 0x0000000200037308 */ /* 0x000e220000001000 */
[----:B------:R-:W-:Y:S01]  /*1270*/  SHF.L.U32 R14, R14, R13, RZ ;  /* 0x0000000d0e0e7219 */ /* 0x000fe200000006ff */
[----:B0-----:R-:W-:-:S04]  /*1280*/  FFMA R9, R2, R3, -1 ;  /* 0xbf80000002097423 */ /* 0x001fc80000000003 */
[----:B------:R-:W-:-:S04]  /*1290*/  FADD.FTZ R12, -R9, -RZ ;  /* 0x800000ff090c7221 */ /* 0x000fc80000010100 */
[CCC-:B------:R-:W-:Y:S01]  /*12a0*/  FFMA.RM R9, R3.reuse, R12.reuse, R3.reuse ;  /* 0x0000000c03097223 */ /* 0x1c0fe20000004003 */
[----:B------:R-:W-:-:S04]  /*12b0*/  FFMA.RP R12, R3, R12, R3 ;  /* 0x0000000c030c7223 */ /* 0x000fc80000008003 */
[C---:B------:R-:W-:Y:S02]  /*12c0*/  LOP3.LUT R3, R9.reuse, 0x7fffff, RZ, 0xc0, !PT ;  /* 0x007fffff09037812 */ /* 0x040fe400078ec0ff */
[----:B------:R-:W-:Y:S02]  /*12d0*/  FSETP.NEU.FTZ.AND P0, PT, R9, R12, PT ;  /* 0x0000000c0900720b */ /* 0x000fe40003f1d000 */
[----:B------:R-:W-:Y:S02]  /*12e0*/  LOP3.LUT R3, R3, 0x800000, RZ, 0xfc, !PT ;  /* 0x0080000003037812 */ /* 0x000fe400078efcff */
[----:B------:R-:W-:Y:S02]  /*12f0*/  SEL R9, RZ, 0xffffffff, !P0 ;  /* 0xffffffffff097807 */ /* 0x000fe40004000000 */
[----:B------:R-:W-:-:S03]  /*1300*/  LOP3.LUT R14, R14, R3, RZ, 0xc0, !PT ;  /* 0x000000030e0e7212 */ /* 0x000fc600078ec0ff */
[----:B------:R-:W-:Y:S01]  /*1310*/  IMAD.MOV R2, RZ, RZ, -R9 ;  /* 0x000000ffff027224 */ /* 0x000fe200078e0a09 */
[----:B------:R-:W-:-:S04]  /*1320*/  SHF.R.U32.HI R14, RZ, R13, R14 ;  /* 0x0000000dff0e7219 */ /* 0x000fc8000001160e */
[----:B------:R-:W-:Y:S02]  /*1330*/  LOP3.LUT P1, RZ, R2, R13, R3, 0xf8, !PT ;  /* 0x0000000d02ff7212 */ /* 0x000fe4000782f803 */
[C---:B------:R-:W-:Y:S02]  /*1340*/  LOP3.LUT P0, RZ, R14.reuse, 0x1, RZ, 0xc0, !PT ;  /* 0x000000010eff7812 */ /* 0x040fe4000780c0ff */
[----:B------:R-:W-:-:S04]  /*1350*/  LOP3.LUT P2, RZ, R14, 0x2, RZ, 0xc0, !PT ;  /* 0x000000020eff7812 */ /* 0x000fc8000784c0ff */
[----:B------:R-:W-:Y:S02]  /*1360*/  PLOP3.LUT P0, PT, P0, P1, P2, 0xe0, 0x0 ;  /* 0x000000000000781c */ /* 0x000fe40000703c20 */
[----:B------:R-:W-:Y:S02]  /*1370*/  LOP3.LUT P1, RZ, R0, 0x7fffff, RZ, 0xc0, !PT ;  /* 0x007fffff00ff7812 */ /* 0x000fe4000782c0ff */
[----:B------:R-:W-:-:S04]  /*1380*/  SEL R2, RZ, 0x1, !P0 ;  /* 0x00000001ff027807 */ /* 0x000fc80004000000 */
[----:B------:R-:W-:-:S04]  /*1390*/  IADD3 R2, PT, PT, -R2, RZ, RZ ;  /* 0x000000ff02027210 */ /* 0x000fc80007ffe1ff */
[----:B------:R-:W-:Y:S02]  /*13a0*/  ISETP.GE.AND P0, PT, R2, RZ, PT ;  /* 0x000000ff0200720c */ /* 0x000fe40003f06270 */
[----:B------:R-:W-:-:S04]  /*13b0*/  IADD3 R2, PT, PT, R11, -0xfc, RZ ;  /* 0xffffff040b027810 */ /* 0x000fc80007ffe0ff */
[----:B------:R-:W-:-:S07]  /*13c0*/  SHF.R.U32.HI R3, RZ, R2, R3 ;  /* 0x00000002ff037219 */ /* 0x000fce0000011603 */
[----:B------:R-:W-:-:S05]  /*13d0*/  @!P0 VIADD R3, R3, 0x1 ;  /* 0x0000000103038836 */ /* 0x000fca0000000000 */
[----:B------:R-:W-:-:S04]  /*13e0*/  @!P1 SHF.L.U32 R3, R3, 0x1, RZ ;  /* 0x0000000103039819 */ /* 0x000fc800000006ff */
[----:B------:R-:W-:Y:S01]  /*13f0*/  LOP3.LUT R3, R3, 0x80000000, R0, 0xf8, !PT ;  /* 0x8000000003037812 */ /* 0x000fe200078ef800 */
[----:B------:R-:W-:Y:S06]  /*1400*/  BRA `(.L_x_11) ;  /* 0x0000000000047947 */ /* 0x000fec0003800000 */
.L_x_12:
[----:B------:R0:W1:Y:S02]  /*1410*/  MUFU.RCP R3, R0 ;  /* 0x0000000000037308 */ /* 0x0000640000001000 */
.L_x_11:
[----:B------:R-:W-:Y:S05]  /*1420*/  BSYNC.RECONVERGENT B1 ;  /* 0x0000000000017941 */ /* 0x000fea0003800200 */
.L_x_9:
[----:B------:R-:W-:-:S04]  /*1430*/  MOV R11, 0x0 ;  /* 0x00000000000b7802 */ /* 0x000fc80000000f00 */
[----:B01----:R-:W-:Y:S05]  /*1440*/  RET.REL.NODEC R10 `(update_cluster_centers_kernel) ;  /* 0xffffffe80aec7950 */ /* 0x003fea0003c3ffff */
.L_x_13:
[----:B------:R-:W-:-:S00]  /*1450*/  BRA `(.L_x_13) ;  /* 0xfffffffc00fc7947 */ /* 0x000fc0000383ffff */
[----:B------:R-:W-:-:S00]  /*1460*/  NOP ;  /* 0x0000000000007918 */ /* 0x000fc00000000000 */
        /* <DEDUP_REMOVED lines=9> */
.L_x_283:


//--------------------- .text.compute_ideal_distances_kernel --------------------------
	.section	.text.compute_ideal_distances_kernel,"ax",@progbits
	.align	128
        .global         compute_ideal_distances_kernel
        .type           compute_ideal_distances_kernel,@function
        .size           compute_ideal_distances_kernel,(.L_x_284 - compute_ideal_distances_kernel)
        .other          compute_ideal_distances_kernel,@"STO_CUDA_ENTRY STV_DEFAULT"
compute_ideal_distances_kernel:
.text.compute_ideal_distances_kernel:
        /* <DEDUP_REMOVED lines=11> */
[----:B-1----:R-:W2:Y:S04]  /*00b0*/  LDG.E R0, desc[UR6][R2.64+0x10] ;  /* 0x0000100602007981 */ /* 0x002ea8000c1e1900 */
[----:B------:R-:W2:Y:S04]  /*00c0*/  LDG.E R5, desc[UR6][R2.64+0x14] ;  /* 0x0000140602057981 */ /* 0x000ea8000c1e1900 */
[----:B------:R-:W3:Y:S01]  /*00d0*/  LDG.E R7, desc[UR6][R2.64+0x18] ;  /* 0x0000180602077981 */ /* 0x000ee2000c1e1900 */
[----:B------:R-:W-:Y:S01]  /*00e0*/  IMAD.MOV.U32 R9, RZ, RZ, 0x3eaaaaab ;  /* 0x3eaaaaabff097424 */ /* 0x000fe200078e00ff */
[----:B------:R-:W-:Y:S01]  /*00f0*/  BSSY.RECONVERGENT B1, `(.L_x_14) ;  /* 0x000000e000017945 */ /* 0x000fe20003800200 */
[----:B------:R-:W-:-:S04]  /*0100*/  IMAD.MOV.U32 R4, RZ, RZ, 0x40400000 ;  /* 0x40400000ff047424 */ /* 0x000fc800078e00ff */
[----:B------:R-:W-:Y:S01]  /*0110*/  FFMA R4, -R9, R4, 1 ;  /* 0x3f80000009047423 */ /* 0x000fe20000000104 */
[----:B--2---:R-:W-:-:S03]  /*0120*/  FADD R0, R0, R5 ;  /* 0x0000000500007221 */ /* 0x004fc60000000000 */
[----:B------:R-:W-:Y:S01]  /*0130*/  FFMA R5, R4, -R9, -0.3333333432674407959 ;  /* 0xbeaaaaab04057423 */ /* 0x000fe20000000809 */
[----:B---3--:R-:W-:-:S04]  /*0140*/  FADD R0, R0, R7 ;  /* 0x0000000700007221 */ /* 0x008fc80000000000 */
[----:B------:R-:W0:Y:S01]  /*0150*/  FCHK P0, R0, -3 ;  /* 0xc040000000007902 */ /* 0x000e220000000000 */
[----:B------:R-:W-:-:S04]  /*0160*/  FFMA R4, R0, R5, RZ ;  /* 0x0000000500047223 */ /* 0x000fc800000000ff */
[----:B------:R-:W-:-:S04]  /*0170*/  FFMA R6, R4, 3, R0 ;  /* 0x4040000004067823 */ /* 0x000fc80000000000 */
[----:B------:R-:W-:Y:S01]  /*0180*/  FFMA R8, R5, R6, R4 ;  /* 0x0000000605087223 */ /* 0x000fe20000000004 */
[----:B0-----:R-:W-:Y:S06]  /*0190*/  @!P0 BRA `(.L_x_15) ;  /* 0x00000000000c8947 */ /* 0x001fec0003800000 */
[----:B------:R-:W-:-:S07]  /*01a0*/  MOV R4, 0x1c0 ;  /* 0x000001c000047802 */ /* 0x000fce0000000f00 */
[----:B------:R-:W-:Y:S05]  /*01b0*/  CALL.REL.NOINC `($__internal_1_$__cuda_sm3x_div_rn_noftz_f32_slowpath) ;  /* 0x00000000005c7944 */ /* 0x000fea0003c00000 */
[----:B------:R-:W-:-:S07]  /*01c0*/  IMAD.MOV.U32 R8, RZ, RZ, R6 ;  /* 0x000000ffff087224 */ /* 0x000fce00078e0006 */
.L_x_15:
[----:B------:R-:W-:Y:S05]  /*01d0*/  BSYNC.RECONVERGENT B1 ;  /* 0x0000000000017941 */ /* 0x000fea0003800200 */
.L_x_14:
[----:B------:R-:W2:Y:S01]  /*01e0*/  LDG.E R5, desc[UR6][R2.64] ;  /* 0x0000000602057981 */ /* 0x000ea2000c1e1900 */
[----:B------:R-:W2:Y:S01]  /*01f0*/  LDC.64 R6, c[0x0][0x388] ;  /* 0x0000e200ff067b82 */ /* 0x000ea20000000a00 */
[----:B------:R-:W0:Y:S02]  /*0200*/  LDCU UR4, c[0x0][0x3cc] ;  /* 0x00007980ff0477ac */ /* 0x000e240008000800 */
[----:B------:R-:W3:Y:S01]  /*0210*/  LDG.E R9, desc[UR6][R2.64+0x4] ;  /* 0x0000040602097981 */ /* 0x000ee2000c1e1900 */
[----:B--2---:R-:W-:-:S05]  /*0220*/  IMAD.WIDE R4, R5, 0x48, R6 ;  /* 0x0000004805047825 */ /* 0x004fca00078e0206 */
[----:B------:R-:W2:Y:S01]  /*0230*/  LDG.E R0, desc[UR6][R4.64+0x3c] ;  /* 0x00003c0604007981 */ /* 0x000ea2000c1e1900 */
[----:B---3--:R-:W-:-:S03]  /*0240*/  IMAD.WIDE R6, R9, 0x48, R6 ;  /* 0x0000004809067825 */ /* 0x008fc600078e0206 */
[----:B------:R-:W3:Y:S04]  /*0250*/  LDG.E R10, desc[UR6][R4.64+0x38] ;  /* 0x00003806040a7981 */ /* 0x000ee8000c1e1900 */
[----:B------:R-:W3:Y:S01]  /*0260*/  LDG.E R11, desc[UR6][R6.64+0x38] ;  /* 0x00003806060b7981 */ /* 0x000ee2000c1e1900 */
[----:B--2---:R-:W-:-:S13]  /*0270*/  ISETP.NE.AND P0, PT, R0, 0x2, PT ;  /* 0x000000020000780c */ /* 0x004fda0003f05270 */
[----:B------:R-:W2:Y:S01]  /*0280*/  @P0 LDG.E R0, desc[UR6][R6.64+0x3c] ;  /* 0x00003c0606000981 */ /* 0x000ea2000c1e1900 */
[----:B------:R-:W-:Y:S01]  /*0290*/  FADD R8, R8, 2 ;  /* 0x4000000008087421 */ /* 0x000fe20000000000 */
[----:B---3--:R-:W-:-:S03]  /*02a0*/  ISETP.NE.AND P1, PT, R10, R11, PT ;  /* 0x0000000b0a00720c */ /* 0x008fc60003f25270 */
[----:B0-----:R-:W-:Y:S01]  /*02b0*/  FMUL R9, R8, UR4 ;  /* 0x0000000408097c20 */ /* 0x001fe20008400000 */
[----:B--2---:R-:W-:-:S13]  /*02c0*/  ISETP.EQ.OR P0, PT, R0, 0x2, !P0 ;  /* 0x000000020000780c */ /* 0x004fda0004702670 */
[----:B------:R-:W-:Y:S01]  /*02d0*/  @P0 FMUL R9, R9, 1.5 ;  /* 0x3fc0000009090820 */ /* 0x000fe20000400000 */
[----:B------:R-:W-:-:S03]  /*02e0*/  ISETP.GT.AND P0, PT, R10, -0x1, PT ;  /* 0xffffffff0a00780c */ /* 0x000fc60003f04270 */
[----:B------:R-:W-:-:S05]  /*02f0*/  FMUL R0, R9, 0.69999998807907104492 ;  /* 0x3f33333309007820 */ /* 0x000fca0000400000 */
[----:B------:R-:W-:-:S05]  /*0300*/  @!P1 FSEL R9, R0, R9, P0 ;  /* 0x0000000900099208 */ /* 0x000fca0000000000 */
[----:B------:R-:W-:Y:S01]  /*0310*/  STG.E desc[UR6][R2.64+0xc], R9 ;  /* 0x00000c0902007986 */ /* 0x000fe2000c101906 */
[----:B------:R-:W-:Y:S05]  /*0320*/  EXIT ;  /* 0x000000000000794d */ /* 0x000fea0003800000 */
        .weak           $__internal_1_$__cuda_sm3x_div_rn_noftz_f32_slowpath
        .type           $__internal_1_$__cuda_sm3x_div_rn_noftz_f32_slowpath,@function
        .size           $__internal_1_$__cuda_sm3x_div_rn_noftz_f32_slowpath,(.L_x_284 - $__internal_1_$__cuda_sm3x_div_rn_noftz_f32_slowpath)
$__internal_1_$__cuda_sm3x_div_rn_noftz_f32_slowpath:
[--C-:B------:R-:W-:Y:S01]  /*0330*/  SHF.R.U32.HI R5, RZ, 0x17, R0.reuse ;  /* 0x00000017ff057819 */ /* 0x100fe20000011600 */
[----:B------:R-:W-:Y:S04]  /*0340*/  BSSY.RECONVERGENT B0, `(.L_x_16) ;  /* 0x000005c000007945 */ /* 0x000fe80003800200 */
[----:B------:R-:W-:Y:S01]  /*0350*/  BSSY.RELIABLE B2, `(.L_x_17) ;  /* 0x000001a000027945 */ /* 0x000fe20003800100 */
[----:B------:R-:W-:Y:S01]  /*0360*/  IMAD.MOV.U32 R6, RZ, RZ, R0 ;  /* 0x000000ffff067224 */ /* 0x000fe200078e0000 */
[----:B------:R-:W-:-:S05]  /*0370*/  LOP3.LUT R5, R5, 0xff, RZ, 0xc0, !PT ;  /* 0x000000ff05057812 */ /* 0x000fca00078ec0ff */
[----:B------:R-:W-:-:S05]  /*0380*/  VIADD R8, R5, 0xffffffff ;  /* 0xffffffff05087836 */ /* 0x000fca0000000000 */
[----:B------:R-:W-:-:S13]  /*0390*/  ISETP.GT.U32.OR P0, PT, R8, 0xfd, !PT ;  /* 0x000000fd0800780c */ /* 0x000fda0007f04470 */
[----:B------:R-:W-:Y:S01]  /*03a0*/  @!P0 IMAD.MOV.U32 R7, RZ, RZ, RZ ;  /* 0x000000ffff078224 */ /* 0x000fe200078e00ff */
[----:B------:R-:W-:Y:S06]  /*03b0*/  @!P0 BRA `(.L_x_18) ;  /* 0x00000000004c8947 */ /* 0x000fec0003800000 */
[----:B------:R-:W-:-:S13]  /*03c0*/  FSETP.GTU.FTZ.AND P0, PT, |R0|, +INF , PT ;  /* 0x7f8000000000780b */ /* 0x000fda0003f1c200 */
[----:B------:R-:W-:Y:S05]  /*03d0*/  @P0 BREAK.RELIABLE B2 ;  /* 0x0000000000020942 */ /* 0x000fea0003800100 */
[----:B------:R-:W-:Y:S05]  /*03e0*/  @P0 BRA `(.L_x_19) ;  /* 0x0000000400400947 */ /* 0x000fea0003800000 */
[----:B------:R-:W-:-:S05]  /*03f0*/  IMAD.MOV.U32 R7, RZ, RZ, -0x3fc00000 ;  /* 0xc0400000ff077424 */ /* 0x000fca00078e00ff */
[----:B------:R-:W-:-:S13]  /*0400*/  LOP3.LUT P0, RZ, R7, 0x7fffffff, R6, 0xc8, !PT ;  /* 0x7fffffff07ff7812 */ /* 0x000fda000780c806 */
[----:B------:R-:W-:Y:S05]  /*0410*/  @!P0 BREAK.RELIABLE B2 ;  /* 0x0000000000028942 */ /* 0x000fea0003800100 */
[----:B------:R-:W-:Y:S05]  /*0420*/  @!P0 BRA `(.L_x_20) ;  /* 0x0000000400288947 */ /* 0x000fea0003800000 */
[----:B------:R-:W-:-:S13]  /*0430*/  LOP3.LUT P0, RZ, R6, 0x7fffffff, RZ, 0xc0, !PT ;  /* 0x7fffffff06ff7812 */ /* 0x000fda000780c0ff */
[----:B------:R-:W-:Y:S05]  /*0440*/  @!P0 BREAK.RELIABLE B2 ;  /* 0x0000000000028942 */ /* 0x000fea0003800100 */
[----:B------:R-:W-:Y:S05]  /*0450*/  @!P0 BRA `(.L_x_21) ;  /* 0x0000000400148947 */ /* 0x000fea0003800000 */
[----:B------:R-:W-:Y:S02]  /*0460*/  FSETP.NEU.FTZ.AND P0, PT, |R0|, +INF , PT ;  /* 0x7f8000000000780b */ /* 0x000fe40003f1d200 */
[----:B------:R-:W-:-:S04]  /*0470*/  LOP3.LUT P1, RZ, R7, 0x7fffffff, RZ, 0xc0, !PT ;  /* 0x7fffffff07ff7812 */ /* 0x000fc8000782c0ff */
[----:B------:R-:W-:-:S13]  /*0480*/  PLOP3.LUT P0, PT, P0, P1, PT, 0x2f, 0xf2 ;  /* 0x0000000000f2781c */ /* 0x000fda0000702577 */
[----:B------:R-:W-:Y:S05]  /*0490*/  @P0 BREAK.RELIABLE B2 ;  /* 0x0000000000020942 */ /* 0x000fea0003800100 */
[----:B------:R-:W-:Y:S05]  /*04a0*/  @P0 BRA `(.L_x_22) ;  /* 0x0000000000f40947 */ /* 0x000fea0003800000 */
[----:B------:R-:W-:-:S13]  /*04b0*/  ISETP.GE.AND P0, PT, R8, RZ, PT ;  /* 0x000000ff0800720c */ /* 0x000fda0003f06270 */
[----:B------:R-:W-:Y:S02]  /*04c0*/  @P0 IMAD.MOV.U32 R7, RZ, RZ, RZ ;  /* 0x000000ffff070224 */ /* 0x000fe400078e00ff */
[----:B------:R-:W-:Y:S01]  /*04d0*/  @!P0 FFMA R6, R0, 1.84467440737095516160e+19, RZ ;  /* 0x5f80000000068823 */ /* 0x000fe200000000ff */
[----:B------:R-:W-:-:S07]  /*04e0*/  @!P0 MOV R7, 0xffffffc0 ;  /* 0xffffffc000078802 */ /* 0x000fce0000000f00 */
.L_x_18:
[----:B------:R-:W-:Y:S05]  /*04f0*/  BSYNC.RELIABLE B2 ;  /* 0x0000000000027941 */ /* 0x000fea0003800100 */
.L_x_17:
[----:B------:R-:W-:Y:S01]  /*0500*/  UMOV UR4, 0xc0400000 ;  /* 0xc040000000047882 */ /* 0x000fe20000000000 */
[----:B------:R-:W-:Y:S01]  /*0510*/  VIADD R5, R5, 0xffffff81 ;  /* 0xffffff8105057836 */ /* 0x000fe20000000000 */
[----:B------:R-:W-:Y:S01]  /*0520*/  UIADD3 UR4, UPT, UPT, UR4, -0x800000, URZ ;  /* 0xff80000004047890 */ /* 0x000fe2000fffe0ff */
[----:B------:R-:W-:Y:S02]  /*0530*/  BSSY.RECONVERGENT B2, `(.L_x_23) ;  /* 0x0000033000027945 */ /* 0x000fe40003800200 */
[----:B------:R-:W-:Y:S01]  /*0540*/  IMAD R0, R5, -0x800000, R6 ;  /* 0xff80000005007824 */ /* 0x000fe200078e0206 */
[----:B------:R-:W-:Y:S02]  /*0550*/  IADD3 R7, PT, PT, R7, -0x1, R5 ;  /* 0xffffffff07077810 */ /* 0x000fe40007ffe005 */
[----:B------:R-:W-:-:S03]  /*0560*/  FADD.FTZ R9, -RZ, -UR4 ;  /* 0x80000004ff097e21 */ /* 0x000fc60008010100 */
[----:B------:R-:W0:Y:S02]  /*0570*/  MUFU.RCP R8, UR4 ;  /* 0x0000000400087d08 */ /* 0x000e240008001000 */
[----:B0-----:R-:W-:-:S04]  /*0580*/  FFMA R11, R8, R9, 1 ;  /* 0x3f800000080b7423 */ /* 0x001fc80000000009 */
[----:B------:R-:W-:-:S04]  /*0590*/  FFMA R11, R8, R11, R8 ;  /* 0x0000000b080b7223 */ /* 0x000fc80000000008 */
[----:B------:R-:W-:-:S04]  /*05a0*/  FFMA R6, R0, R11, RZ ;  /* 0x0000000b00067223 */ /* 0x000fc800000000ff */
[----:B------:R-:W-:-:S04]  /*05b0*/  FFMA R8, R9, R6, R0 ;  /* 0x0000000609087223 */ /* 0x000fc80000000000 */
[----:B------:R-:W-:-:S04]  /*05c0*/  FFMA R8, R11, R8, R6 ;  /* 0x000000080b087223 */ /* 0x000fc80000000006 */
[----:B------:R-:W-:-:S04]  /*05d0*/  FFMA R9, R9, R8, R0 ;  /* 0x0000000809097223 */ /* 0x000fc80000000000 */
[----:B------:R-:W-:-:S05]  /*05e0*/  FFMA R6, R11, R9, R8 ;  /* 0x000000090b067223 */ /* 0x000fca0000000008 */
[----:B------:R-:W-:-:S04]  /*05f0*/  SHF.R.U32.HI R0, RZ, 0x17, R6 ;  /* 0x00000017ff007819 */ /* 0x000fc80000011606 */
[----:B------:R-:W-:-:S05]  /*0600*/  LOP3.LUT R0, R0, 0xff, RZ, 0xc0, !PT ;  /* 0x000000ff00007812 */ /* 0x000fca00078ec0ff */
[----:B------:R-:W-:-:S04]  /*0610*/  IMAD.IADD R10, R0, 0x1, R7 ;  /* 0x00000001000a7824 */ /* 0x000fc800078e0207 */
[----:B------:R-:W-:-:S05]  /*0620*/  VIADD R0, R10, 0xffffffff ;  /* 0xffffffff0a007836 */ /* 0x000fca0000000000 */
[----:B------:R-:W-:-:S13]  /*0630*/  ISETP.GE.U32.AND P0, PT, R0, 0xfe, PT ;  /* 0x000000fe0000780c */ /* 0x000fda0003f06070 */
[----:B------:R-:W-:Y:S05]  /*0640*/  @!P0 BRA `(.L_x_24) ;  /* 0x0000000000808947 */ /* 0x000fea0003800000 */
[----:B------:R-:W-:-:S13]  /*0650*/  ISETP.GT.AND P0, PT, R10, 0xfe, PT ;  /* 0x000000fe0a00780c */ /* 0x000fda0003f04270 */
[----:B------:R-:W-:Y:S05]  /*0660*/  @P0 BRA `(.L_x_25) ;  /* 0x00000000006c0947 */ /* 0x000fea0003800000 */
[----:B------:R-:W-:-:S13]  /*0670*/  ISETP.GE.AND P0, PT, R10, 0x1, PT ;  /* 0x000000010a00780c */ /* 0x000fda0003f06270 */
[----:B------:R-:W-:Y:S05]  /*0680*/  @P0 BRA `(.L_x_26) ;  /* 0x0000000000740947 */ /* 0x000fea0003800000 */
[----:B------:R-:W-:Y:S02]  /*0690*/  ISETP.GE.AND P0, PT, R10, -0x18, PT ;  /* 0xffffffe80a00780c */ /* 0x000fe40003f06270 */
[----:B------:R-:W-:-:S11]  /*06a0*/  LOP3.LUT R6, R6, 0x80000000, RZ, 0xc0, !PT ;  /* 0x8000000006067812 */ /* 0x000fd600078ec0ff */
[----:B------:R-:W-:Y:S05]  /*06b0*/  @!P0 BRA `(.L_x_26) ;  /* 0x0000000000688947 */ /* 0x000fea0003800000 */
[CCC-:B------:R-:W-:Y:S01]  /*06c0*/  FFMA.RZ R0, R11.reuse, R9.reuse, R8.reuse ;  /* 0x000000090b007223 */ /* 0x1c0fe2000000c008 */
[C---:B------:R-:W-:Y:S02]  /*06d0*/  ISETP.NE.AND P2, PT, R10.reuse, RZ, PT ;  /* 0x000000ff0a00720c */ /* 0x040fe40003f45270 */
[----:B------:R-:W-:Y:S02]  /*06e0*/  ISETP.NE.AND P1, PT, R10, RZ, PT ;  /* 0x000000ff0a00720c */ /* 0x000fe40003f25270 */
[----:B------:R-:W-:Y:S01]  /*06f0*/  LOP3.LUT R5, R0, 0x7fffff, RZ, 0xc0, !PT ;  /* 0x007fffff00057812 */ /* 0x000fe200078ec0ff */
[CCC-:B------:R-:W-:Y:S01]  /*0700*/  FFMA.RP R0, R11.reuse, R9.reuse, R8.reuse ;  /* 0x000000090b007223 */ /* 0x1c0fe20000008008 */
[----:B------:R-:W-:Y:S01]  /*0710*/  FFMA.RM R11, R11, R9, R8 ;  /* 0x000000090b0b7223 */ /* 0x000fe20000004008 */
[C---:B------:R-:W-:Y:S01]  /*0720*/  VIADD R8, R10.reuse, 0x20 ;  /* 0x000000200a087836 */ /* 0x040fe20000000000 */
[----:B------:R-:W-:Y:S02]  /*0730*/  LOP3.LUT R5, R5, 0x800000, RZ, 0xfc, !PT ;  /* 0x0080000005057812 */ /* 0x000fe400078efcff */
[----:B------:R-:W-:-:S02]  /*0740*/  IADD3 R7, PT, PT, -R10, RZ, RZ ;  /* 0x000000ff0a077210 */ /* 0x000fc40007ffe1ff */
[----:B------:R-:W-:Y:S02]  /*0750*/  SHF.L.U32 R8, R5, R8, RZ ;  /* 0x0000000805087219 */ /* 0x000fe400000006ff */
[----:B------:R-:W-:Y:S02]  /*0760*/  FSETP.NEU.FTZ.AND P0, PT, R0, R11, PT ;  /* 0x0000000b0000720b */ /* 0x000fe40003f1d000 */
[----:B------:R-:W-:Y:S02]  /*0770*/  SEL R0, R7, RZ, P2 ;  /* 0x000000ff07007207 */ /* 0x000fe40001000000 */
[----:B------:R-:W-:Y:S02]  /*0780*/  ISETP.NE.AND P1, PT, R8, RZ, P1 ;  /* 0x000000ff0800720c */ /* 0x000fe40000f25270 */
[----:B------:R-:W-:Y:S02]  /*0790*/  SHF.R.U32.HI R0, RZ, R0, R5 ;  /* 0x00000000ff007219 */ /* 0x000fe40000011605 */
[----:B------:R-:W-:-:S02]  /*07a0*/  PLOP3.LUT P0, PT, P0, P1, PT, 0xf8, 0x8f ;  /* 0x00000000008f781c */ /* 0x000fc40000703f70 */
[----:B------:R-:W-:Y:S02]  /*07b0*/  SHF.R.U32.HI R8, RZ, 0x1, R0 ;  /* 0x00000001ff087819 */ /* 0x000fe40000011600 */
[----:B------:R-:W-:-:S04]  /*07c0*/  SEL R5, RZ, 0x1, !P0 ;  /* 0x00000001ff057807 */ /* 0x000fc80004000000 */
[----:B------:R-:W-:-:S04]  /*07d0*/  LOP3.LUT R5, R5, 0x1, R8, 0xf8, !PT ;  /* 0x0000000105057812 */ /* 0x000fc800078ef808 */
[----:B------:R-:W-:-:S05]  /*07e0*/  LOP3.LUT R5, R5, R0, RZ, 0xc0, !PT ;  /* 0x0000000005057212 */ /* 0x000fca00078ec0ff */
[----:B------:R-:W-:-:S05]  /*07f0*/  IMAD.IADD R5, R8, 0x1, R5 ;  /* 0x0000000108057824 */ /* 0x000fca00078e0205 */
[----:B------:R-:W-:Y:S01]  /*0800*/  LOP3.LUT R6, R5, R6, RZ, 0xfc, !PT ;  /* 0x0000000605067212 */ /* 0x000fe200078efcff */
[----:B------:R-:W-:Y:S06]  /*0810*/  BRA `(.L_x_26) ;  /* 0x0000000000107947 */ /* 0x000fec0003800000 */
.L_x_25:
[----:B------:R-:W-:-:S04]  /*0820*/  LOP3.LUT R6, R6, 0x80000000, RZ, 0xc0, !PT ;  /* 0x8000000006067812 */ /* 0x000fc800078ec0ff */
[----:B------:R-:W-:Y:S01]  /*0830*/  LOP3.LUT R6, R6, 0x7f800000, RZ, 0xfc, !PT ;  /* 0x7f80000006067812 */ /* 0x000fe200078efcff */
[----:B------:R-:W-:Y:S06]  /*0840*/  BRA `(.L_x_26) ;  /* 0x0000000000047947 */ /* 0x000fec0003800000 */
.L_x_24:
[----:B------:R-:W-:-:S07]  /*0850*/  IMAD R6, R7, 0x800000, R6 ;  /* 0x0080000007067824 */ /* 0x000fce00078e0206 */
.L_x_26:
[----:B------:R-:W-:Y:S05]  /*0860*/  BSYNC.RECONVERGENT B2 ;  /* 0x0000000000027941 */ /* 0x000fea0003800200 */
.L_x_23:
[----:B------:R-:W-:Y:S05]  /*0870*/  BRA `(.L_x_27) ;  /* 0x0000000000207947 */ /* 0x000fea0003800000 */
.L_x_22:
[----:B------:R-:W-:-:S04]  /*0880*/  LOP3.LUT R6, R7, 0x80000000, R6, 0x48, !PT ;  /* 0x8000000007067812 */ /* 0x000fc800078e4806 */
[----:B------:R-:W-:Y:S01]  /*0890*/  LOP3.LUT R6, R6, 0x7f800000, RZ, 0xfc, !PT ;  /* 0x7f80000006067812 */ /* 0x000fe200078efcff */
[----:B------:R-:W-:Y:S06]  /*08a0*/  BRA `(.L_x_27) ;  /* 0x0000000000147947 */ /* 0x000fec0003800000 */
.L_x_21:
[----:B------:R-:W-:Y:S01]  /*08b0*/  LOP3.LUT R6, R7, 0x80000000, R6, 0x48, !PT ;  /* 0x8000000007067812 */ /* 0x000fe200078e4806 */
[----:B------:R-:W-:Y:S06]  /*08c0*/  BRA `(.L_x_27) ;  /* 0x00000000000c7947 */ /* 0x000fec0003800000 */
.L_x_20:
[----:B------:R-:W0:Y:S01]  /*08d0*/  MUFU.RSQ R6, -QNAN ;  /* 0xffc0000000067908 */ /* 0x000e220000001400 */
[----:B------:R-:W-:Y:S05]  /*08e0*/  BRA `(.L_x_27) ;  /* 0x0000000000047947 */ /* 0x000fea0003800000 */
.L_x_19:
[----:B------:R-:W-:-:S07]  /*08f0*/  FADD.FTZ R6, R0, -3 ;  /* 0xc040000000067421 */ /* 0x000fce0000010000 */
.L_x_27:
[----:B------:R-:W-:Y:S05]  /*0900*/  BSYNC.RECONVERGENT B0 ;  /* 0x0000000000007941 */ /* 0x000fea0003800200 */
.L_x_16:
[----:B------:R-:W-:-:S04]  /*0910*/  IMAD.MOV.U32 R5, RZ, RZ, 0x0 ;  /* 0x00000000ff057424 */ /* 0x000fc800078e00ff */
[----:B0-----:R-:W-:Y:S05]  /*0920*/  RET.REL.NODEC R4 `(compute_ideal_distances_kernel) ;  /* 0xfffffff404b47950 */ /* 0x001fea0003c3ffff */
.L_x_28:
        /* <DEDUP_REMOVED lines=13> */
.L_x_284:


//--------------------- .text.unified_physics_kernel --------------------------
	.section	.text.unified_physics_kernel,"ax",@progbits
	.align	128
        .global         unified_physics_kernel
        .type           unified_physics_kernel,@function
        .size           unified_physics_kernel,(.L_x_287 - unified_physics_kernel)
        .other          unified_physics_kernel,@"STO_CUDA_ENTRY STV_DEFAULT"
unified_physics_kernel:
.text.unified_physics_kernel:
        /* <DEDUP_REMOVED lines=11> */
[----:B-1----:R0:W5:Y:S04]  /*00b0*/  LDG.E R30, desc[UR12][R4.64] ;  /* 0x0000000c041e7981 */ /* 0x002168000c1e1900 */
[----:B------:R0:W5:Y:S04]  /*00c0*/  LDG.E R28, desc[UR12][R4.64+0x4] ;  /* 0x0000040c041c7981 */ /* 0x000168000c1e1900 */
[----:B------:R0:W5:Y:S04]  /*00d0*/  LDG.E R29, desc[UR12][R4.64+0x8] ;  /* 0x0000080c041d7981 */ /* 0x000168000c1e1900 */
[----:B------:R0:W5:Y:S04]  /*00e0*/  LDG.E R27, desc[UR12][R4.64+0xc] ;  /* 0x00000c0c041b7981 */ /* 0x000168000c1e1900 */
[----:B------:R0:W5:Y:S04]  /*00f0*/  LDG.E R26, desc[UR12][R4.64+0x10] ;  /* 0x0000100c041a7981 */ /* 0x000168000c1e1900 */
[----:B------:R0:W5:Y:S01]  /*0100*/  LDG.E R25, desc[UR12][R4.64+0x14] ;  /* 0x0000140c04197981 */ /* 0x000162000c1e1900 */
[----:B------:R-:W-:Y:S01]  /*0110*/  UISETP.GE.AND UP0, UPT, UR4, 0x1, UPT ;  /* 0x000000010400788c */ /* 0x000fe2000bf06270 */
[----:B------:R-:W-:Y:S01]  /*0120*/  HFMA2 R24, -RZ, RZ, 0, 0 ;  /* 0x00000000ff187431 */ /* 0x000fe200000001ff */
[----:B------:R-:W-:-:S07]  /*0130*/  CS2R R22, SRZ ;  /* 0x0000000000167805 */ /* 0x000fce000001ff00 */
[----:B0-----:R-:W-:Y:S05]  /*0140*/  BRA.U !UP0, `(.L_x_29) ;  /* 0x0000001108fc7547 */ /* 0x001fea000b800000 */
[----:B------:R-:W0:Y:S01]  /*0150*/  LDC R2, c[0x0][0x3d4] ;  /* 0x0000f500ff027b82 */ /* 0x000e220000000800 */
[----:B------:R-:W-:Y:S01]  /*0160*/  UISETP.NE.AND UP0, UPT, UR4, 0x1, UPT ;  /* 0x000000010400788c */ /* 0x000fe2000bf05270 */
[----:B------:R-:W-:Y:S02]  /*0170*/  CS2R R22, SRZ ;  /* 0x0000000000167805 */ /* 0x000fe4000001ff00 */
[----:B------:R-:W-:Y:S02]  /*0180*/  MOV R0, RZ ;  /* 0x000000ff00007202 */ /* 0x000fe40000000f00 */
[----:B------:R-:W-:Y:S01]  /*0190*/  MOV R24, RZ ;  /* 0x000000ff00187202 */ /* 0x000fe20000000f00 */
[----:B0-----:R-:W-:-:S03]  /*01a0*/  FMUL R2, R2, 3 ;  /* 0x4040000002027820 */ /* 0x001fc60000400000 */
[----:B------:R-:W-:Y:S05]  /*01b0*/  BRA.U !UP0, `(.L_x_30) ;  /* 0x0000000d08447547 */ /* 0x000fea000b800000 */
[----:B------:R-:W-:Y:S01]  /*01c0*/  ULOP3.LUT UR4, UR4, 0x7ffffffe, URZ, 0xc0, !UPT ;  /* 0x7ffffffe04047892 */ /* 0x000fe2000f8ec0ff */
[----:B------:R-:W-:Y:S01]  /*01d0*/  HFMA2 R9, -RZ, RZ, 0, 0 ;  /* 0x00000000ff097431 */ /* 0x000fe200000001ff */
[----:B------:R-:W-:Y:S01]  /*01e0*/  MOV R22, RZ ;  /* 0x000000ff00167202 */ /* 0x000fe20000000f00 */
[----:B------:R-:W0:Y:S03]  /*01f0*/  LDCU UR5, c[0x0][0x39c] ;  /* 0x00007380ff0577ac */ /* 0x000e260008000800 */
[----:B------:R-:W-:-:S07]  /*0200*/  MOV R0, UR4 ;  /* 0x0000000400007c02 */ /* 0x000fce0008000f00 */
.L_x_57:
[----:B------:R-:W-:Y:S01]  /*0210*/  ISETP.NE.AND P0, PT, R9, R31, PT ;  /* 0x0000001f0900720c */ /* 0x000fe20003f05270 */
[----:B------:R-:W-:-:S12]  /*0220*/  BSSY.RECONVERGENT B2, `(.L_x_31) ;  /* 0x0000062000027945 */ /* 0x000fd80003800200 */
[----:B------:R-:W-:Y:S05]  /*0230*/  @!P0 BRA `(.L_x_32) ;  /* 0x0000000400808947 */ /* 0x000fea0003800000 */
[----:B------:R-:W1:Y:S02]  /*0240*/  LDC.64 R12, c[0x0][0x380] ;  /* 0x0000e000ff0c7b82 */ /* 0x000e640000000a00 */
[----:B-1----:R-:W-:-:S05]  /*0250*/  IMAD.WIDE.U32 R12, R9, 0x48, R12 ;  /* 0x00000048090c7825 */ /* 0x002fca00078e000c */
[----:B------:R-:W2:Y:S04]  /*0260*/  LDG.E R7, desc[UR12][R12.64+0x4] ;  /* 0x0000040c0c077981 */ /* 0x000ea8000c1e1900 */
[----:B------:R-:W3:Y:S04]  /*0270*/  LDG.E R3, desc[UR12][R12.64] ;  /* 0x0000000c0c037981 */ /* 0x000ee8000c1e1900 */
[----:B------:R-:W4:Y:S01]  /*0280*/  LDG.E R6, desc[UR12][R12.64+0x8] ;  /* 0x0000080c0c067981 */ /* 0x000f22000c1e1900 */
[----:B------:R-:W-:Y:S01]  /*0290*/  BSSY.RECONVERGENT B0, `(.L_x_33) ;  /* 0x0000013000007945 */ /* 0x000fe20003800200 */
[----:B--2--5:R-:W-:Y:S01]  /*02a0*/  FADD R7, R28, -R7 ;  /* 0x800000071c077221 */ /* 0x024fe20000000000 */
[----:B---3--:R-:W-:-:S03]  /*02b0*/  FADD R10, R30, -R3 ;  /* 0x800000031e0a7221 */ /* 0x008fc60000000000 */
[----:B------:R-:W-:Y:S01]  /*02c0*/  FMUL R3, R7, R7 ;  /* 0x0000000707037220 */ /* 0x000fe20000400000 */
[----:B----4-:R-:W-:-:S03]  /*02d0*/  FADD R6, R29, -R6 ;  /* 0x800000061d067221 */ /* 0x010fc60000000000 */
[----:B------:R-:W-:-:S04]  /*02e0*/  FFMA R3, R10, R10, R3 ;  /* 0x0000000a0a037223 */ /* 0x000fc80000000003 */
[----:B------:R-:W-:-:S04]  /*02f0*/  FFMA R11, R6, R6, R3 ;  /* 0x00000006060b7223 */ /* 0x000fc80000000003 */
[----:B------:R1:W2:Y:S01]  /*0300*/  MUFU.RSQ R8, R11 ;  /* 0x0000000b00087308 */ /* 0x0002a20000001400 */
[----:B------:R-:W-:-:S04]  /*0310*/  IADD3 R3, PT, PT, R11, -0xd000000, RZ ;  /* 0xf30000000b037810 */ /* 0x000fc80007ffe0ff */
[----:B------:R-:W-:-:S13]  /*0320*/  ISETP.GT.U32.AND P0, PT, R3, 0x727fffff, PT ;  /* 0x727fffff0300780c */ /* 0x000fda0003f04070 */
[----:B-12---:R-:W-:Y:S05]  /*0330*/  @!P0 BRA `(.L_x_34) ;  /* 0x0000000000108947 */ /* 0x006fea0003800000 */
[----:B------:R-:W-:Y:S02]  /*0340*/  MOV R3, R11 ;  /* 0x0000000b00037202 */ /* 0x000fe40000000f00 */
[----:B------:R-:W-:-:S07]  /*0350*/  MOV R8, 0x370 ;  /* 0x0000037000087802 */ /* 0x000fce0000000f00 */
[----:B0-----:R-:W-:Y:S05]  /*0360*/  CALL.REL.NOINC `($__internal_3_$__cuda_sm20_sqrt_rn_f32_slowpath) ;  /* 0x0000006800f07944 */ /* 0x001fea0003c00000 */
[----:B------:R-:W-:Y:S05]  /*0370*/  BRA `(.L_x_35) ;  /* 0x0000000000107947 */ /* 0x000fea0003800000 */
.L_x_34:
[----:B------:R-:W-:Y:S01]  /*0380*/  FMUL.FTZ R32, R11, R8 ;  /* 0x000000080b207220 */ /* 0x000fe20000410000 */
[----:B------:R-:W-:-:S03]  /*0390*/  FMUL.FTZ R8, R8, 0.5 ;  /* 0x3f00000008087820 */ /* 0x000fc60000410000 */
[----:B------:R-:W-:-:S04]  /*03a0*/  FFMA R3, -R32, R32, R11 ;  /* 0x0000002020037223 */ /* 0x000fc8000000010b */
[----:B------:R-:W-:-:S07]  /*03b0*/  FFMA R32, R3, R8, R32 ;  /* 0x0000000803207223 */ /* 0x000fce0000000020 */
.L_x_35:
[----:B0-----:R-:W-:Y:S05]  /*03c0*/  BSYNC.RECONVERGENT B0 ;  /* 0x0000000000007941 */ /* 0x001fea0003800200 */
.L_x_33:
[----:B------:R-:W-:-:S05]  /*03d0*/  FADD R15, R32, 0.0010000000474974513054 ;  /* 0x3a83126f200f7421 */ /* 0x000fca0000000000 */
[----:B------:R-:W-:-:S13]  /*03e0*/  FSETP.GEU.AND P0, PT, R15, R2, PT ;  /* 0x000000020f00720b */ /* 0x000fda0003f0e000 */
[----:B------:R-:W-:Y:S05]  /*03f0*/  @P0 BRA `(.L_x_32) ;  /* 0x0000000400100947 */ /* 0x000fea0003800000 */
[----:B------:R-:W-:Y:S01]  /*0400*/  FADD R11, R32, 9.9999999392252902908e-09 ;  /* 0x322bcc77200b7421 */ /* 0x000fe20000000000 */
[----:B------:R-:W-:Y:S03]  /*0410*/  BSSY.RECONVERGENT B3, `(.L_x_36) ;  /* 0x000000d000037945 */ /* 0x000fe60003800200 */
[----:B------:R-:W0:Y:S08]  /*0420*/  MUFU.RCP R8, R11 ;  /* 0x0000000b00087308 */ /* 0x000e300000001000 */
[----:B------:R-:W1:Y:S01]  /*0430*/  FCHK P0, R10, R11 ;  /* 0x0000000b0a007302 */ /* 0x000e620000000000 */
[----:B0-----:R-:W-:-:S04]  /*0440*/  FFMA R3, -R11, R8, 1 ;  /* 0x3f8000000b037423 */ /* 0x001fc80000000108 */
[----:B------:R-:W-:-:S04]  /*0450*/  FFMA R3, R8, R3, R8 ;  /* 0x0000000308037223 */ /* 0x000fc80000000008 */
[----:B------:R-:W-:-:S04]  /*0460*/  FFMA R8, R10, R3, RZ ;  /* 0x000000030a087223 */ /* 0x000fc800000000ff */
[----:B------:R-:W-:-:S04]  /*0470*/  FFMA R17, -R11, R8, R10 ;  /* 0x000000080b117223 */ /* 0x000fc8000000010a */
[----:B------:R-:W-:Y:S01]  /*0480*/  FFMA R17, R3, R17, R8 ;  /* 0x0000001103117223 */ /* 0x000fe20000000008 */
[----:B-1----:R-:W-:Y:S06]  /*0490*/  @!P0 BRA `(.L_x_37) ;  /* 0x0000000000108947 */ /* 0x002fec0003800000 */
[----:B------:R-:W-:Y:S02]  /*04a0*/  MOV R3, R10 ;  /* 0x0000000a00037202 */ /* 0x000fe40000000f00 */
[----:B------:R-:W-:-:S07]  /*04b0*/  MOV R32, 0x4d0 ;  /* 0x000004d000207802 */ /* 0x000fce0000000f00 */
[----:B------:R-:W-:Y:S05]  /*04c0*/  CALL.REL.NOINC `($__internal_4_$__cuda_sm3x_div_rn_noftz_f32_slowpath) ;  /* 0x0000006800f07944 */ /* 0x000fea0003c00000 */
[----:B------:R-:W-:-:S07]  /*04d0*/  MOV R17, R3 ;  /* 0x0000000300117202 */ /* 0x000fce0000000f00 */
.L_x_37:
[----:B------:R-:W-:Y:S05]  /*04e0*/  BSYNC.RECONVERGENT B3 ;  /* 0x0000000000037941 */ /* 0x000fea0003800200 */
.L_x_36:
[----:B------:R-:W0:Y:S01]  /*04f0*/  MUFU.RCP R8, R11 ;  /* 0x0000000b00087308 */ /* 0x000e220000001000 */
[----:B------:R-:W-:Y:S07]  /*0500*/  BSSY.RECONVERGENT B3, `(.L_x_38) ;  /* 0x000000c000037945 */ /* 0x000fee0003800200 */
        /* <DEDUP_REMOVED lines=11> */
.L_x_39:
[----:B------:R-:W-:Y:S05]  /*05c0*/  BSYNC.RECONVERGENT B3 ;  /* 0x0000000000037941 */ /* 0x000fea0003800200 */
.L_x_38:
        /* <DEDUP_REMOVED lines=13> */
.L_x_41:
[----:B------:R-:W-:Y:S05]  /*06a0*/  BSYNC.RECONVERGENT B3 ;  /* 0x0000000000037941 */ /* 0x000fea0003800200 */
.L_x_40:
[----:B------:R-:W-:Y:S01]  /*06b0*/  FMUL R15, R15, R15 ;  /* 0x0000000f0f0f7220 */ /* 0x000fe20000400000 */
[----:B------:R-:W-:Y:S01]  /*06c0*/  MOV R8, UR5 ;  /* 0x0000000500087c02 */ /* 0x000fe20008000f00 */
[----:B------:R-:W-:Y:S02]  /*06d0*/  BSSY.RECONVERGENT B3, `(.L_x_42) ;  /* 0x000000e000037945 */ /* 0x000fe40003800200 */
[----:B------:R-:W0:Y:S08]  /*06e0*/  MUFU.RCP R3, R15 ;  /* 0x0000000f00037308 */ /* 0x000e300000001000 */
[----:B------:R-:W1:Y:S01]  /*06f0*/  FCHK P0, R8, R15 ;  /* 0x0000000f08007302 */ /* 0x000e620000000000 */
[----:B0-----:R-:W-:-:S04]  /*0700*/  FFMA R6, -R15, R3, 1 ;  /* 0x3f8000000f067423 */ /* 0x001fc80000000103 */
[----:B------:R-:W-:-:S04]  /*0710*/  FFMA R3, R3, R6, R3 ;  /* 0x0000000603037223 */ /* 0x000fc80000000003 */
[----:B------:R-:W-:-:S04]  /*0720*/  FFMA R6, R3, UR5, RZ ;  /* 0x0000000503067c23 */ /* 0x000fc800080000ff */
[----:B------:R-:W-:-:S04]  /*0730*/  FFMA R11, -R15, R6, UR5 ;  /* 0x000000050f0b7e23 */ /* 0x000fc80008000106 */
[----:B------:R-:W-:Y:S01]  /*0740*/  FFMA R3, R3, R11, R6 ;  /* 0x0000000b03037223 */ /* 0x000fe20000000006 */
[----:B-1----:R-:W-:Y:S06]  /*0750*/  @!P0 BRA `(.L_x_43) ;  /* 0x0000000000148947 */ /* 0x002fec0003800000 */
[----:B------:R-:W0:Y:S01]  /*0760*/  LDCU UR4, c[0x0][0x39c] ;  /* 0x00007380ff0477ac */ /* 0x000e220008000800 */
[----:B------:R-:W-:Y:S02]  /*0770*/  MOV R11, R15 ;  /* 0x0000000f000b7202 */ /* 0x000fe40000000f00 */
[----:B------:R-:W-:Y:S02]  /*0780*/  MOV R32, 0x7b0 ;  /* 0x000007b000207802 */ /* 0x000fe40000000f00 */
[----:B0-----:R-:W-:-:S07]  /*0790*/  MOV R3, UR4 ;  /* 0x0000000400037c02 */ /* 0x001fce0008000f00 */
[----:B------:R-:W-:Y:S05]  /*07a0*/  CALL.REL.NOINC `($__internal_4_$__cuda_sm3x_div_rn_noftz_f32_slowpath) ;  /* 0x0000006800387944 */ /* 0x000fea0003c00000 */
.L_x_43:
[----:B------:R-:W-:Y:S05]  /*07b0*/  BSYNC.RECONVERGENT B3 ;  /* 0x0000000000037941 */ /* 0x000fea0003800200 */
.L_x_42:
[----:B------:R-:W2:Y:S04]  /*07c0*/  LDG.E R13, desc[UR12][R12.64+0x28] ;  /* 0x0000280c0c0d7981 */ /* 0x000ea8000c1e1900 */
[----:B------:R-:W2:Y:S02]  /*07d0*/  LDG.E R6, desc[UR12][R4.64+0x28] ;  /* 0x0000280c04067981 */ /* 0x000ea4000c1e1900 */
[----:B--2---:R-:W-:-:S04]  /*07e0*/  FADD R6, R6, R13 ;  /* 0x0000000d06067221 */ /* 0x004fc80000000000 */
[----:B------:R-:W-:-:S04]  /*07f0*/  FMUL R6, R6, 0.5 ;  /* 0x3f00000006067820 */ /* 0x000fc80000400000 */
[----:B------:R-:W-:-:S04]  /*0800*/  FMUL R3, R6, R3 ;  /* 0x0000000306037220 */ /* 0x000fc80000400000 */
[C---:B------:R-:W-:Y:S01]  /*0810*/  FFMA R24, R3.reuse, R17, R24 ;  /* 0x0000001103187223 */ /* 0x040fe20000000018 */
[C---:B------:R-:W-:Y:S01]  /*0820*/  FFMA R23, R3.reuse, R10, R23 ;  /* 0x0000000a03177223 */ /* 0x040fe20000000017 */
[----:B------:R-:W-:-:S07]  /*0830*/  FFMA R22, R3, R7, R22 ;  /* 0x0000000703167223 */ /* 0x000fce0000000016 */
.L_x_32:
[----:B0-----:R-:W-:Y:S05]  /*0840*/  BSYNC.RECONVERGENT B2 ;  /* 0x0000000000027941 */ /* 0x001fea0003800200 */
.L_x_31:
[----:B------:R-:W-:Y:S01]  /*0850*/  IADD3 R6, PT, PT, R9, 0x1, RZ ;  /* 0x0000000109067810 */ /* 0x000fe20007ffe0ff */
[----:B------:R-:W-:Y:S03]  /*0860*/  BSSY.RECONVERGENT B2, `(.L_x_44) ;  /* 0x0000063000027945 */ /* 0x000fe60003800200 */
[----:B------:R-:W-:-:S13]  /*0870*/  ISETP.NE.AND P0, PT, R6, R31, PT ;  /* 0x0000001f0600720c */ /* 0x000fda0003f05270 */
[----:B------:R-:W-:Y:S05]  /*0880*/  @!P0 BRA `(.L_x_45) ;  /* 0x0000000400808947 */ /* 0x000fea0003800000 */
[----:B------:R-:W0:Y:S02]  /*0890*/  LDC.64 R12, c[0x0][0x380] ;  /* 0x0000e000ff0c7b82 */ /* 0x000e240000000a00 */
[----:B0-----:R-:W-:-:S05]  /*08a0*/  IMAD.WIDE.U32 R12, R9, 0x48, R12 ;  /* 0x00000048090c7825 */ /* 0x001fca00078e000c */
        /* <DEDUP_REMOVED lines=10> */
[----:B------:R0:W1:Y:S01]  /*0950*/  MUFU.RSQ R8, R11 ;  /* 0x0000000b00087308 */ /* 0x0000620000001400 */
[----:B------:R-:W-:-:S04]  /*0960*/  IADD3 R3, PT, PT, R11, -0xd000000, RZ ;  /* 0xf30000000b037810 */ /* 0x000fc80007ffe0ff */
[----:B------:R-:W-:-:S13]  /*0970*/  ISETP.GT.U32.AND P0, PT, R3, 0x727fffff, PT ;  /* 0x727fffff0300780c */ /* 0x000fda0003f04070 */
[----:B01----:R-:W-:Y:S05]  /*0980*/  @!P0 BRA `(.L_x_47) ;  /* 0x0000000000108947 */ /* 0x003fea0003800000 */
[----:B------:R-:W-:Y:S02]  /*0990*/  MOV R3, R11 ;  /* 0x0000000b00037202 */ /* 0x000fe40000000f00 */
[----:B------:R-:W-:-:S07]  /*09a0*/  MOV R8, 0x9c0 ;  /* 0x000009c000087802 */ /* 0x000fce0000000f00 */
[----:B------:R-:W-:Y:S05]  /*09b0*/  CALL.REL.NOINC `($__internal_3_$__cuda_sm20_sqrt_rn_f32_slowpath) ;  /* 0x00000064005c7944 */ /* 0x000fea0003c00000 */
[----:B------:R-:W-:Y:S05]  /*09c0*/  BRA `(.L_x_48) ;  /* 0x0000000000107947 */ /* 0x000fea0003800000 */
.L_x_47:
[----:B------:R-:W-:Y:S01]  /*09d0*/  FMUL.FTZ R32, R11, R8 ;  /* 0x000000080b207220 */ /* 0x000fe20000410000 */
[----:B------:R-:W-:-:S03]  /*09e0*/  FMUL.FTZ R8, R8, 0.5 ;  /* 0x3f00000008087820 */ /* 0x000fc60000410000 */
[----:B------:R-:W-:-:S04]  /*09f0*/  FFMA R3, -R32, R32, R11 ;  /* 0x0000002020037223 */ /* 0x000fc8000000010b */
[----:B------:R-:W-:-:S07]  /*0a00*/  FFMA R32, R3, R8, R32 ;  /* 0x0000000803207223 */ /* 0x000fce0000000020 */
.L_x_48:
[----:B------:R-:W-:Y:S05]  /*0a10*/  BSYNC.RECONVERGENT B0 ;  /* 0x0000000000007941 */ /* 0x000fea0003800200 */
.L_x_46:
        /* <DEDUP_REMOVED lines=17> */
.L_x_50:
[----:B------:R-:W-:Y:S05]  /*0b30*/  BSYNC.RECONVERGENT B3 ;  /* 0x0000000000037941 */ /* 0x000fea0003800200 */
.L_x_49:
        /* <DEDUP_REMOVED lines=13> */
.L_x_52:
[----:B------:R-:W-:Y:S05]  /*0c10*/  BSYNC.RECONVERGENT B3 ;  /* 0x0000000000037941 */ /* 0x000fea0003800200 */
.L_x_51:
        /* <DEDUP_REMOVED lines=13> */
.L_x_54:
[----:B------:R-:W-:Y:S05]  /*0cf0*/  BSYNC.RECONVERGENT B3 ;  /* 0x0000000000037941 */ /* 0x000fea0003800200 */
.L_x_53:
        /* <DEDUP_REMOVED lines=16> */
.L_x_56:
[----:B------:R-:W-:Y:S05]  /*0e00*/  BSYNC.RECONVERGENT B3 ;  /* 0x0000000000037941 */ /* 0x000fea0003800200 */
.L_x_55:
        /* <DEDUP_REMOVED lines=8> */
.L_x_45:
[----:B------:R-:W-:Y:S05]  /*0e90*/  BSYNC.RECONVERGENT B2 ;  /* 0x0000000000027941 */ /* 0x000fea0003800200 */
.L_x_44:
[----:B------:R-:W-:-:S04]  /*0ea0*/  IADD3 R9, PT, PT, R9, 0x2, RZ ;  /* 0x0000000209097810 */ /* 0x000fc80007ffe0ff */
[----:B------:R-:W-:-:S13]  /*0eb0*/  ISETP.NE.AND P0, PT, R9, R0, PT ;  /* 0x000000000900720c */ /* 0x000fda0003f05270 */
[----:B------:R-:W-:Y:S05]  /*0ec0*/  @P0 BRA `(.L_x_57) ;  /* 0xfffffff000d00947 */ /* 0x000fea000383ffff */
.L_x_30:
[----:B------:R-:W0:Y:S01]  /*0ed0*/  LDC R3, c[0x0][0x3e0] ;  /* 0x0000f800ff037b82 */ /* 0x000e220000000800 */
[----:B------:R-:W-:Y:S01]  /*0ee0*/  ISETP.NE.AND P0, PT, R0, R31, PT ;  /* 0x0000001f0000720c */ /* 0x000fe20003f05270 */
[----:B------:R-:W-:Y:S01]  /*0ef0*/  BSSY.RECONVERGENT B2, `(.L_x_29) ;  /* 0x0000064000027945 */ /* 0x000fe20003800200 */
[----:B0-----:R-:W-:-:S04]  /*0f00*/  LOP3.LUT R3, R3, 0x1, RZ, 0xc0, !PT ;  /* 0x0000000103037812 */ /* 0x001fc800078ec0ff */
[----:B------:R-:W-:-:S13]  /*0f10*/  ISETP.NE.U32.OR P0, PT, R3, 0x1, !P0 ;  /* 0x000000010300780c */ /* 0x000fda0004705470 */
[----:B------:R-:W-:Y:S05]  /*0f20*/  @P0 BRA `(.L_x_58) ;  /* 0x0000000400800947 */ /* 0x000fea0003800000 */
        /* <DEDUP_REMOVED lines=20> */
.L_x_60:
[----:B------:R-:W-:Y:S01]  /*1070*/  FMUL.FTZ R32, R9, R8 ;  /* 0x0000000809207220 */ /* 0x000fe20000410000 */
[----:B------:R-:W-:-:S03]  /*1080*/  FMUL.FTZ R7, R8, 0.5 ;  /* 0x3f00000008077820 */ /* 0x000fc60000410000 */
[----:B------:R-:W-:-:S04]  /*1090*/  FFMA R3, -R32, R32, R9 ;  /* 0x0000002020037223 */ /* 0x000fc80000000109 */
[----:B------:R-:W-:-:S07]  /*10a0*/  FFMA R32, R3, R7, R32 ;  /* 0x0000000703207223 */ /* 0x000fce0000000020 */
.L_x_61:
[----:B------:R-:W-:Y:S05]  /*10b0*/  BSYNC.RECONVERGENT B0 ;  /* 0x0000000000007941 */ /* 0x000fea0003800200 */
.L_x_59:
        /* <DEDUP_REMOVED lines=17> */
.L_x_63:
[----:B------:R-:W-:Y:S05]  /*11d0*/  BSYNC.RECONVERGENT B3 ;  /* 0x0000000000037941 */ /* 0x000fea0003800200 */
.L_x_62:
        /* <DEDUP_REMOVED lines=13> */
.L_x_65:
[----:B------:R-:W-:Y:S05]  /*12b0*/  BSYNC.RECONVERGENT B3 ;  /* 0x0000000000037941 */ /* 0x000fea0003800200 */
.L_x_64:
        /* <DEDUP_REMOVED lines=13> */
.L_x_67:
[----:B------:R-:W-:Y:S05]  /*1390*/  BSYNC.RECONVERGENT B3 ;  /* 0x0000000000037941 */ /* 0x000fea0003800200 */
.L_x_66:
[----:B------:R-:W0:Y:S01]  /*13a0*/  LDCU UR4, c[0x0][0x39c] ;  /* 0x00007380ff0477ac */ /* 0x000e220008000800 */
[----:B------:R-:W-:Y:S01]  /*13b0*/  FMUL R11, R7, R7 ;  /* 0x00000007070b7220 */ /* 0x000fe20000400000 */
[----:B------:R-:W-:Y:S03]  /*13c0*/  BSSY.RECONVERGENT B3, `(.L_x_68) ;  /* 0x000000e000037945 */ /* 0x000fe60003800200 */
[----:B------:R-:W1:Y:S01]  /*13d0*/  MUFU.RCP R0, R11 ;  /* 0x0000000b00007308 */ /* 0x000e620000001000 */
[----:B0-----:R-:W-:-:S07]  /*13e0*/  MOV R8, UR4 ;  /* 0x0000000400087c02 */ /* 0x001fce0008000f00 */
[----:B------:R-:W0:Y:S01]  /*13f0*/  FCHK P0, R8, R11 ;  /* 0x0000000b08007302 */ /* 0x000e220000000000 */
[----:B-1----:R-:W-:-:S04]  /*1400*/  FFMA R3, -R11, R0, 1 ;  /* 0x3f8000000b037423 */ /* 0x002fc80000000100 */
[----:B------:R-:W-:-:S04]  /*1410*/  FFMA R0, R0, R3, R0 ;  /* 0x0000000300007223 */ /* 0x000fc80000000000 */
[----:B------:R-:W-:-:S04]  /*1420*/  FFMA R3, R0, UR4, RZ ;  /* 0x0000000400037c23 */ /* 0x000fc800080000ff */
[----:B------:R-:W-:-:S04]  /*1430*/  FFMA R6, -R11, R3, UR4 ;  /* 0x000000040b067e23 */ /* 0x000fc80008000103 */
[----:B------:R-:W-:Y:S01]  /*1440*/  FFMA R3, R0, R6, R3 ;  /* 0x0000000600037223 */ /* 0x000fe20000000003 */
[----:B0-----:R-:W-:Y:S06]  /*1450*/  @!P0 BRA `(.L_x_69) ;  /* 0x0000000000108947 */ /* 0x001fec0003800000 */
[----:B------:R-:W0:Y:S01]  /*1460*/  LDCU UR4, c[0x0][0x39c] ;  /* 0x00007380ff0477ac */ /* 0x000e220008000800 */
[----:B------:R-:W-:Y:S02]  /*1470*/  MOV R32, 0x14a0 ;  /* 0x000014a000207802 */ /* 0x000fe40000000f00 */
[----:B0-----:R-:W-:-:S07]  /*1480*/  MOV R3, UR4 ;  /* 0x0000000400037c02 */ /* 0x001fce0008000f00 */
[----:B------:R-:W-:Y:S05]  /*1490*/  CALL.REL.NOINC `($__internal_4_$__cuda_sm3x_div_rn_noftz_f32_slowpath) ;  /* 0x0000005800fc7944 */ /* 0x000fea0003c00000 */
.L_x_69:
[----:B------:R-:W-:Y:S05]  /*14a0*/  BSYNC.RECONVERGENT B3 ;  /* 0x0000000000037941 */ /* 0x000fea0003800200 */
.L_x_68:
        /* <DEDUP_REMOVED lines=8> */
.L_x_58:
[----:B------:R-:W-:Y:S05]  /*1530*/  BSYNC.RECONVERGENT B2 ;  /* 0x0000000000027941 */ /* 0x000fea0003800200 */
.L_x_29:
[----:B------:R-:W0:Y:S01]  /*1540*/  LDCU UR6, c[0x0][0x3e4] ;  /* 0x00007c80ff0677ac */ /* 0x000e220008000800 */
[----:B------:R-:W-:Y:S02]  /*1550*/  MOV R12, RZ ;  /* 0x000000ff000c7202 */ /* 0x000fe40000000f00 */
[----:B------:R-:W-:Y:S02]  /*1560*/  MOV R10, RZ ;  /* 0x000000ff000a7202 */ /* 0x000fe40000000f00 */
[----:B------:R-:W-:Y:S01]  /*1570*/  MOV R9, RZ ;  /* 0x000000ff00097202 */ /* 0x000fe20000000f00 */
[----:B0-----:R-:W-:-:S09]  /*1580*/  UISETP.GE.AND UP0, UPT, UR6, 0x1, UPT ;  /* 0x000000010600788c */ /* 0x001fd2000bf06270 */
[----:B------:R-:W-:Y:S05]  /*1590*/  BRA.U !UP0, `(.L_x_70) ;  /* 0x0000001508cc7547 */ /* 0x000fea000b800000 */
[----:B------:R0:W5:Y:S01]  /*15a0*/  LDG.E R13, desc[UR12][R4.64+0x2c] ;  /* 0x00002c0c040d7981 */ /* 0x000162000c1e1900 */
[----:B------:R-:W1:Y:S01]  /*15b0*/  LDC.64 R2, c[0x0][0x3b8] ;  /* 0x0000ee00ff027b82 */ /* 0x000e620000000a00 */
[----:B------:R-:W2:Y:S01]  /*15c0*/  LDCU UR4, c[0x0][0x3c0] ;  /* 0x00007800ff0477ac */ /* 0x000ea20008000800 */
[----:B------:R-:W-:Y:S01]  /*15d0*/  HFMA2 R9, -RZ, RZ, 0, 0 ;  /* 0x00000000ff097431 */ /* 0x000fe200000001ff */
[----:B------:R-:W-:Y:S01]  /*15e0*/  MOV R10, RZ ;  /* 0x000000ff000a7202 */ /* 0x000fe20000000f00 */
[----:B------:R-:W-:Y:S01]  /*15f0*/  HFMA2 R12, -RZ, RZ, 0, 0 ;  /* 0x00000000ff0c7431 */ /* 0x000fe200000001ff */
[----:B------:R-:W-:Y:S01]  /*1600*/  UISETP.NE.AND UP0, UPT, UR6, 0x1, UPT ;  /* 0x000000010600788c */ /* 0x000fe2000bf05270 */
[----:B------:R-:W-:Y:S01]  /*1610*/  UMOV UR5, URZ ;  /* 0x000000ff00057c82 */ /* 0x000fe20008000000 */
[----:B-1----:R-:W-:-:S04]  /*1620*/  FADD R0, R2, R3 ;  /* 0x0000000302007221 */ /* 0x002fc80000000000 */
[----:B--2---:R-:W-:Y:S01]  /*1630*/  FADD R0, R0, UR4 ;  /* 0x0000000400007e21 */ /* 0x004fe20008000000 */
[----:B------:R-:W-:-:S03]  /*1640*/  UMOV UR4, URZ ;  /* 0x000000ff00047c82 */ /* 0x000fc60008000000 */
[----:B------:R-:W-:Y:S01]  /*1650*/  FADD R7, R0, 0.0010000000474974513054 ;  /* 0x3a83126f00077421 */ /* 0x000fe20000000000 */
[----:B0-----:R-:W-:Y:S06]  /*1660*/  BRA.U !UP0, `(.L_x_71) ;  /* 0x0000000d08ac7547 */ /* 0x001fec000b800000 */
[----:B------:R-:W-:Y:S01]  /*1670*/  MOV R9, RZ ;  /* 0x000000ff00097202 */ /* 0x000fe20000000f00 */
[----:B------:R-:W0:Y:S01]  /*1680*/  LDCU UR7, c[0x0][0x3c0] ;  /* 0x00007800ff0777ac */ /* 0x000e220008000800 */
[----:B------:R-:W-:Y:S01]  /*1690*/  MOV R6, RZ ;  /* 0x000000ff00067202 */ /* 0x000fe20000000f00 */
[----:B------:R-:W1:Y:S01]  /*16a0*/  LDCU UR10, c[0x0][0x3d4] ;  /* 0x00007a80ff0a77ac */ /* 0x000e620008000800 */
[----:B------:R-:W2:Y:S01]  /*16b0*/  LDCU UR5, c[0x0][0x398] ;  /* 0x00007300ff0577ac */ /* 0x000ea20008000800 */
[----:B------:R-:W3:Y:S01]  /*16c0*/  LDCU.64 UR8, c[0x0][0x3b8] ;  /* 0x00007700ff0877ac */ /* 0x000ee20008000a00 */
[----:B------:R-:W-:-:S12]  /*16d0*/  ULOP3.LUT UR4, UR6, 0x7ffffffe, URZ, 0xc0, !UPT ;  /* 0x7ffffffe06047892 */ /* 0x000fd8000f8ec0ff */
.L_x_102:
[----:B0-----:R-:W4:Y:S02]  /*16e0*/  LDC.64 R14, c[0x0][0x388] ;  /* 0x0000e200ff0e7b82 */ /* 0x001f240000000a00 */
[----:B----4-:R-:W-:-:S05]  /*16f0*/  IMAD.WIDE.U32 R14, R6, 0x20, R14 ;  /* 0x00000020060e7825 */ /* 0x010fca00078e000e */
[----:B------:R-:W4:Y:S01]  /*1700*/  LDG.E R16, desc[UR12][R14.64] ;  /* 0x0000000c0e107981 */ /* 0x000f22000c1e1900 */
[----:B------:R-:W-:Y:S01]  /*1710*/  IADD3 R6, PT, PT, R6, 0x2, RZ ;  /* 0x0000000206067810 */ /* 0x000fe20007ffe0ff */
[----:B------:R-:W-:Y:S04]  /*1720*/  BSSY.RECONVERGENT B2, `(.L_x_72) ;  /* 0x000006d000027945 */ /* 0x000fe80003800200 */
[----:B------:R-:W-:Y:S01]  /*1730*/  BSSY.RELIABLE B0, `(.L_x_73) ;  /* 0x000000a000007945 */ /* 0x000fe20003800100 */
[----:B------:R-:W-:Y:S02]  /*1740*/  ISETP.NE.AND P2, PT, R6, UR4, PT ;  /* 0x0000000406007c0c */ /* 0x000fe4000bf45270 */
[----:B----4-:R-:W-:-:S13]  /*1750*/  ISETP.NE.AND P0, PT, R16, R31, PT ;  /* 0x0000001f1000720c */ /* 0x010fda0003f05270 */
[----:B------:R-:W-:Y:S05]  /*1760*/  @P0 BRA `(.L_x_74) ;  /* 0x0000000000080947 */ /* 0x000fea0003800000 */
[----:B------:R4:W5:Y:S01]  /*1770*/  LDG.E R16, desc[UR12][R14.64+0x4] ;  /* 0x0000040c0e107981 */ /* 0x000962000c1e1900 */
[----:B------:R-:W-:Y:S05]  /*1780*/  BRA `(.L_x_75) ;  /* 0x0000000000107947 */ /* 0x000fea0003800000 */
.L_x_74:
[----:B------:R-:W4:Y:S02]  /*1790*/  LDG.E R0, desc[UR12][R14.64+0x4] ;  /* 0x0000040c0e007981 */ /* 0x000f24000c1e1900 */
[----:B----4-:R-:W-:-:S13]  /*17a0*/  ISETP.NE.AND P0, PT, R0, R31, PT ;  /* 0x0000001f0000720c */ /* 0x010fda0003f05270 */
[----:B------:R-:W-:Y:S05]  /*17b0*/  @P0 BREAK.RELIABLE B0 ;  /* 0x0000000000000942 */ /* 0x000fea0003800100 */
[----:B------:R-:W-:Y:S05]  /*17c0*/  @P0 BRA `(.L_x_76) ;  /* 0x0000000400880947 */ /* 0x000fea0003800000 */
.L_x_75:
[----:B0123--:R-:W-:Y:S05]  /*17d0*/  BSYNC.RELIABLE B0 ;  /* 0x0000000000007941 */ /* 0x00ffea0003800100 */
.L_x_73:
[----:B------:R-:W0:Y:S02]  /*17e0*/  LDC.64 R2, c[0x0][0x380] ;  /* 0x0000e000ff027b82 */ /* 0x000e240000000a00 */
[----:B0----5:R-:W-:-:S05]  /*17f0*/  IMAD.WIDE R16, R16, 0x48, R2 ;  /* 0x0000004810107825 */ /* 0x021fca00078e0202 */
[----:B------:R-:W2:Y:S04]  /*1800*/  LDG.E R11, desc[UR12][R16.64+0x4] ;  /* 0x0000040c100b7981 */ /* 0x000ea8000c1e1900 */
[----:B------:R-:W3:Y:S04]  /*1810*/  LDG.E R3, desc[UR12][R16.64] ;  /* 0x0000000c10037981 */ /* 0x000ee8000c1e1900 */
[----:B------:R-:W4:Y:S01]  /*1820*/  LDG.E R0, desc[UR12][R16.64+0x8] ;  /* 0x0000080c10007981 */ /* 0x000f22000c1e1900 */
[----:B------:R-:W-:Y:S01]  /*1830*/  BSSY.RECONVERGENT B0, `(.L_x_77) ;  /* 0x0000013000007945 */ /* 0x000fe20003800200 */
[----:B--2---:R-:W-:Y:S01]  /*1840*/  FADD R2, -R28, R11 ;  /* 0x0000000b1c027221 */ /* 0x004fe20000000100 */
[----:B---3--:R-:W-:-:S03]  /*1850*/  FADD R20, -R30, R3 ;  /* 0x000000031e147221 */ /* 0x008fc60000000100 */
[----:B------:R-:W-:Y:S01]  /*1860*/  FMUL R3, R2, R2 ;  /* 0x0000000202037220 */ /* 0x000fe20000400000 */
[----:B----4-:R-:W-:-:S03]  /*1870*/  FADD R0, -R29, R0 ;  /* 0x000000001d007221 */ /* 0x010fc60000000100 */
        /* <DEDUP_REMOVED lines=10> */
.L_x_78:
[----:B------:R-:W-:Y:S01]  /*1920*/  FMUL.FTZ R32, R11, R8 ;  /* 0x000000080b207220 */ /* 0x000fe20000410000 */
[----:B------:R-:W-:-:S03]  /*1930*/  FMUL.FTZ R8, R8, 0.5 ;  /* 0x3f00000008087820 */ /* 0x000fc60000410000 */
[----:B------:R-:W-:-:S04]  /*1940*/  FFMA R3, -R32, R32, R11 ;  /* 0x0000002020037223 */ /* 0x000fc8000000010b */
[----:B------:R-:W-:-:S07]  /*1950*/  FFMA R32, R3, R8, R32 ;  /* 0x0000000803207223 */ /* 0x000fce0000000020 */
.L_x_79:
[----:B------:R-:W-:Y:S05]  /*1960*/  BSYNC.RECONVERGENT B0 ;  /* 0x0000000000007941 */ /* 0x000fea0003800200 */
.L_x_77:
[C---:B------:R-:W-:Y:S01]  /*1970*/  FADD R11, R32.reuse, 9.9999999392252902908e-09 ;  /* 0x322bcc77200b7421 */ /* 0x040fe20000000000 */
[----:B------:R-:W-:Y:S01]  /*1980*/  BSSY.RECONVERGENT B3, `(.L_x_80) ;  /* 0x000000e000037945 */ /* 0x000fe20003800200 */
[----:B------:R-:W-:Y:S02]  /*1990*/  FADD R16, R32, 0.0010000000474974513054 ;  /* 0x3a83126f20107421 */ /* 0x000fe40000000000 */
        /* <DEDUP_REMOVED lines=12> */
.L_x_81:
[----:B------:R-:W-:Y:S05]  /*1a60*/  BSYNC.RECONVERGENT B3 ;  /* 0x0000000000037941 */ /* 0x000fea0003800200 */
.L_x_80:
        /* <DEDUP_REMOVED lines=13> */
.L_x_83:
[----:B------:R-:W-:Y:S05]  /*1b40*/  BSYNC.RECONVERGENT B3 ;  /* 0x0000000000037941 */ /* 0x000fea0003800200 */
.L_x_82:
        /* <DEDUP_REMOVED lines=13> */
.L_x_85:
[----:B------:R-:W-:Y:S05]  /*1c20*/  BSYNC.RECONVERGENT B3 ;  /* 0x0000000000037941 */ /* 0x000fea0003800200 */
.L_x_84:
[----:B------:R-:W2:Y:S04]  /*1c30*/  LDG.E R3, desc[UR12][R14.64+0x14] ;  /* 0x0000140c0e037981 */ /* 0x000ea8000c1e1900 */
[----:B------:R-:W3:Y:S04]  /*1c40*/  LDG.E R0, desc[UR12][R14.64+0x10] ;  /* 0x0000100c0e007981 */ /* 0x000ee8000c1e1900 */
[----:B------:R-:W4:Y:S01]  /*1c50*/  LDG.E R8, desc[UR12][R14.64+0x18] ;  /* 0x0000180c0e087981 */ /* 0x000f22000c1e1900 */
[----:B------:R-:W0:Y:S02]  /*1c60*/  MUFU.RCP R20, R7 ;  /* 0x0000000700147308 */ /* 0x000e240000001000 */
[----:B0-----:R-:W-:-:S04]  /*1c70*/  FFMA R11, -R7, R20, 1 ;  /* 0x3f800000070b7423 */ /* 0x001fc80000000114 */
[----:B------:R-:W-:Y:S01]  /*1c80*/  FFMA R20, R20, R11, R20 ;  /* 0x0000000b14147223 */ /* 0x000fe20000000014 */
[----:B--2---:R-:W-:-:S04]  /*1c90*/  FMUL R3, R3, UR9 ;  /* 0x0000000903037c20 */ /* 0x004fc80008400000 */
[----:B---3--:R-:W-:-:S04]  /*1ca0*/  FFMA R3, R0, UR8, R3 ;  /* 0x0000000800037c23 */ /* 0x008fc80008000003 */
[----:B----4-:R-:W-:-:S04]  /*1cb0*/  FFMA R3, R8, UR7, R3 ;  /* 0x0000000708037c23 */ /* 0x010fc80008000003 */
[----:B------:R-:W0:Y:S01]  /*1cc0*/  FCHK P0, R3, R7 ;  /* 0x0000000703007302 */ /* 0x000e220000000000 */
[----:B------:R-:W-:-:S04]  /*1cd0*/  FFMA R11, R3, R20, RZ ;  /* 0x00000014030b7223 */ /* 0x000fc800000000ff */
[----:B------:R-:W-:-:S04]  /*1ce0*/  FFMA R0, -R7, R11, R3 ;  /* 0x0000000b07007223 */ /* 0x000fc80000000103 */
[----:B------:R-:W-:Y:S01]  /*1cf0*/  FFMA R0, R20, R0, R11 ;  /* 0x0000000014007223 */ /* 0x000fe2000000000b */
[----:B0-----:R-:W-:Y:S06]  /*1d00*/  @!P0 BRA `(.L_x_86) ;  /* 0x0000000000108947 */ /* 0x001fec0003800000 */
[----:B------:R-:W-:Y:S02]  /*1d10*/  MOV R11, R7 ;  /* 0x00000007000b7202 */ /* 0x000fe40000000f00 */
[----:B------:R-:W-:-:S07]  /*1d20*/  MOV R32, 0x1d40 ;  /* 0x00001d4000207802 */ /* 0x000fce0000000f00 */
[----:B------:R-:W-:Y:S05]  /*1d30*/  CALL.REL.NOINC `($__internal_4_$__cuda_sm3x_div_rn_noftz_f32_slowpath) ;  /* 0x0000005000d47944 */ /* 0x000fea0003c00000 */
[----:B------:R-:W-:-:S07]  /*1d40*/  MOV R0, R3 ;  /* 0x0000000300007202 */ /* 0x000fce0000000f00 */
.L_x_86:
[----:B------:R-:W-:-:S04]  /*1d50*/  FADD R3, -R0, 2 ;  /* 0x4000000000037421 */ /* 0x000fc80000000100 */
[----:B------:R-:W-:-:S04]  /*1d60*/  FFMA R3, -R3, UR10, R16 ;  /* 0x0000000a03037c23 */ /* 0x000fc80008000110 */
[----:B------:R-:W-:-:S04]  /*1d70*/  FMUL R3, R3, UR5 ;  /* 0x0000000503037c20 */ /* 0x000fc80008400000 */
[----:B------:R-:W-:-:S04]  /*1d80*/  FMUL R3, R3, R0 ;  /* 0x0000000003037220 */ /* 0x000fc80000400000 */
[C---:B------:R-:W-:Y:S01]  /*1d90*/  FMUL R18, R3.reuse, R18 ;  /* 0x0000001203127220 */ /* 0x040fe20000400000 */
[C---:B------:R-:W-:Y:S01]  /*1da0*/  FMUL R17, R3.reuse, R17 ;  /* 0x0000001103117220 */ /* 0x040fe20000400000 */
[----:B------:R-:W-:Y:S02]  /*1db0*/  FMUL R2, R3, R2 ;  /* 0x0000000203027220 */ /* 0x000fe40000400000 */
[C---:B------:R-:W-:Y:S01]  /*1dc0*/  FFMA R12, R13.reuse, R18, R12 ;  /* 0x000000120d0c7223 */ /* 0x040fe2000000000c */
[C---:B------:R-:W-:Y:S01]  /*1dd0*/  FFMA R10, R13.reuse, R17, R10 ;  /* 0x000000110d0a7223 */ /* 0x040fe2000000000a */
[----:B------:R-:W-:-:S07]  /*1de0*/  FFMA R9, R13, R2, R9 ;  /* 0x000000020d097223 */ /* 0x000fce0000000009 */
.L_x_76:
[----:B0123--:R-:W-:Y:S05]  /*1df0*/  BSYNC.RECONVERGENT B2 ;  /* 0x0000000000027941 */ /* 0x00ffea0003800200 */
.L_x_72:
[----:B------:R-:W-:Y:S05]  /*1e00*/  WARPSYNC.ALL ;  /* 0x0000000000007948 */ /* 0x000fea0003800000 */
[----:B------:R-:W2:Y:S01]  /*1e10*/  LDG.E R0, desc[UR12][R14.64+0x20] ;  /* 0x0000200c0e007981 */ /* 0x000ea2000c1e1900 */
[----:B------:R-:W-:Y:S04]  /*1e20*/  BSSY.RECONVERGENT B2, `(.L_x_87) ;  /* 0x000006c000027945 */ /* 0x000fe80003800200 */
[----:B------:R-:W-:Y:S01]  /*1e30*/  BSSY.RELIABLE B0, `(.L_x_88) ;  /* 0x0000009000007945 */ /* 0x000fe20003800100 */
[----:B--2---:R-:W-:-:S13]  /*1e40*/  ISETP.NE.AND P0, PT, R0, R31, PT ;  /* 0x0000001f0000720c */ /* 0x004fda0003f05270 */
[----:B------:R-:W-:Y:S05]  /*1e50*/  @!P0 BRA `(.L_x_89) ;  /* 0x0000000000148947 */ /* 0x000fea0003800000 */
[----:B------:R-:W2:Y:S02]  /*1e60*/  LDG.E R2, desc[UR12][R14.64+0x24] ;  /* 0x0000240c0e027981 */ /* 0x000ea4000c1e1900 */
[----:B--2---:R-:W-:-:S13]  /*1e70*/  ISETP.NE.AND P0, PT, R2, R31, PT ;  /* 0x0000001f0200720c */ /* 0x004fda0003f05270 */
[----:B------:R-:W-:Y:S05]  /*1e80*/  @P0 BREAK.RELIABLE B0 ;  /* 0x0000000000000942 */ /* 0x000fea0003800100 */
[----:B------:R-:W-:Y:S05]  /*1e90*/  @!P0 BRA `(.L_x_90) ;  /* 0x0000000000088947 */ /* 0x000fea0003800000 */
[----:B------:R-:W-:Y:S05]  /*1ea0*/  BRA `(.L_x_91) ;  /* 0x00000004008c7947 */ /* 0x000fea0003800000 */
.L_x_89:
[----:B------:R0:W5:Y:S02]  /*1eb0*/  LDG.E R0, desc[UR12][R14.64+0x24] ;  /* 0x0000240c0e007981 */ /* 0x000164000c1e1900 */
.L_x_90:
[----:B------:R-:W-:Y:S05]  /*1ec0*/  BSYNC.RELIABLE B0 ;  /* 0x0000000000007941 */ /* 0x000fea0003800100 */
.L_x_88:
[----:B------:R-:W1:Y:S02]  /*1ed0*/  LDC.64 R2, c[0x0][0x380] ;  /* 0x0000e000ff027b82 */ /* 0x000e640000000a00 */
[----:B-1---5:R-:W-:-:S05]  /*1ee0*/  IMAD.WIDE R16, R0, 0x48, R2 ;  /* 0x0000004800107825 */ /* 0x022fca00078e0202 */
        /* <DEDUP_REMOVED lines=18> */
.L_x_93:
[----:B------:R-:W-:Y:S01]  /*2010*/  FMUL.FTZ R32, R11, R8 ;  /* 0x000000080b207220 */ /* 0x000fe20000410000 */
[----:B------:R-:W-:-:S03]  /*2020*/  FMUL.FTZ R8, R8, 0.5 ;  /* 0x3f00000008087820 */ /* 0x000fc60000410000 */
[----:B------:R-:W-:-:S04]  /*2030*/  FFMA R3, -R32, R32, R11 ;  /* 0x0000002020037223 */ /* 0x000fc8000000010b */
[----:B------:R-:W-:-:S07]  /*2040*/  FFMA R32, R3, R8, R32 ;  /* 0x0000000803207223 */ /* 0x000fce0000000020 */
.L_x_94:
[----:B------:R-:W-:Y:S05]  /*2050*/  BSYNC.RECONVERGENT B0 ;  /* 0x0000000000007941 */ /* 0x000fea0003800200 */
.L_x_92:
[C---:B------:R-:W-:Y:S01]  /*2060*/  FADD R11, R32.reuse, 9.9999999392252902908e-09 ;  /* 0x322bcc77200b7421 */ /* 0x040fe20000000000 */
[----:B------:R-:W-:Y:S01]  /*2070*/  BSSY.RECONVERGENT B3, `(.L_x_95) ;  /* 0x000000e000037945 */ /* 0x000fe20003800200 */
[----:B------:R-:W-:Y:S02]  /*2080*/  FADD R16, R32, 0.0010000000474974513054 ;  /* 0x3a83126f20107421 */ /* 0x000fe40000000000 */
[----:B------:R-:W1:Y:S08]  /*2090*/  MUFU.RCP R8, R11 ;  /* 0x0000000b00087308 */ /* 0x000e700000001000 */
[----:B------:R-:W2:Y:S01]  /*20a0*/  FCHK P0, R20, R11 ;  /* 0x0000000b14007302 */ /* 0x000ea20000000000 */
[----:B-1----:R-:W-:-:S04]  /*20b0*/  FFMA R3, -R11, R8, 1 ;  /* 0x3f8000000b037423 */ /* 0x002fc80000000108 */
[----:B------:R-:W-:-:S04]  /*20c0*/  FFMA R3, R8, R3, R8 ;  /* 0x0000000308037223 */ /* 0x000fc80000000008 */
[----:B------:R-:W-:-:S04]  /*20d0*/  FFMA R18, R20, R3, RZ ;  /* 0x0000000314127223 */ /* 0x000fc800000000ff */
[----:B------:R-:W-:-:S04]  /*20e0*/  FFMA R8, -R11, R18, R20 ;  /* 0x000000120b087223 */ /* 0x000fc80000000114 */
[----:B------:R-:W-:Y:S01]  /*20f0*/  FFMA R18, R3, R8, R18 ;  /* 0x0000000803127223 */ /* 0x000fe20000000012 */
[----:B--2---:R-:W-:Y:S06]  /*2100*/  @!P0 BRA `(.L_x_96) ;  /* 0x0000000000108947 */ /* 0x004fec0003800000 */
[----:B------:R-:W-:Y:S02]  /*2110*/  MOV R3, R20 ;  /* 0x0000001400037202 */ /* 0x000fe40000000f00 */
[----:B------:R-:W-:-:S07]  /*2120*/  MOV R32, 0x2140 ;  /* 0x0000214000207802 */ /* 0x000fce0000000f00 */
[----:B0-----:R-:W-:Y:S05]  /*2130*/  CALL.REL.NOINC `($__internal_4_$__cuda_sm3x_div_rn_noftz_f32_slowpath) ;  /* 0x0000004c00d47944 */ /* 0x001fea0003c00000 */
[----:B------:R-:W-:-:S07]  /*2140*/  MOV R18, R3 ;  /* 0x0000000300127202 */ /* 0x000fce0000000f00 */
.L_x_96:
[----:B------:R-:W-:Y:S05]  /*2150*/  BSYNC.RECONVERGENT B3 ;  /* 0x0000000000037941 */ /* 0x000fea0003800200 */
.L_x_95:
[----:B------:R-:W1:Y:S01]  /*2160*/  MUFU.RCP R8, R11 ;  /* 0x0000000b00087308 */ /* 0x000e620000001000 */
[----:B------:R-:W-:Y:S07]  /*2170*/  BSSY.RECONVERGENT B3, `(.L_x_97) ;  /* 0x000000c000037945 */ /* 0x000fee0003800200 */
        /* <DEDUP_REMOVED lines=11> */
.L_x_98:
[----:B------:R-:W-:Y:S05]  /*2230*/  BSYNC.RECONVERGENT B3 ;  /* 0x0000000000037941 */ /* 0x000fea0003800200 */
.L_x_97:
        /* <DEDUP_REMOVED lines=13> */
.L_x_100:
[----:B------:R-:W-:Y:S05]  /*2310*/  BSYNC.RECONVERGENT B3 ;  /* 0x0000000000037941 */ /* 0x000fea0003800200 */
.L_x_99:
[----:B------:R-:W2:Y:S04]  /*2320*/  LDG.E R3, desc[UR12][R14.64+0x34] ;  /* 0x0000340c0e037981 */ /* 0x000ea8000c1e1900 */
[----:B------:R-:W3:Y:S04]  /*2330*/  LDG.E R0, desc[UR12][R14.64+0x30] ;  /* 0x0000300c0e007981 */ /* 0x000ee8000c1e1900 */
[----:B------:R-:W4:Y:S01]  /*2340*/  LDG.E R11, desc[UR12][R14.64+0x38] ;  /* 0x0000380c0e0b7981 */ /* 0x000f22000c1e1900 */
[----:B------:R-:W1:Y:S01]  /*2350*/  MUFU.RCP R8, R7 ;  /* 0x0000000700087308 */ /* 0x000e620000001000 */
[----:B--2---:R-:W-:-:S04]  /*2360*/  FMUL R3, R3, UR9 ;  /* 0x0000000903037c20 */ /* 0x004fc80008400000 */
[----:B---3--:R-:W-:Y:S01]  /*2370*/  FFMA R0, R0, UR8, R3 ;  /* 0x0000000800007c23 */ /* 0x008fe20008000003 */
[----:B-1----:R-:W-:-:S03]  /*2380*/  FFMA R3, -R7, R8, 1 ;  /* 0x3f80000007037423 */ /* 0x002fc60000000108 */
[----:B----4-:R-:W-:Y:S01]  /*2390*/  FFMA R20, R11, UR7, R0 ;  /* 0x000000070b147c23 */ /* 0x010fe20008000000 */
[----:B------:R-:W-:-:S03]  /*23a0*/  FFMA R0, R8, R3, R8 ;  /* 0x0000000308007223 */ /* 0x000fc60000000008 */
[----:B------:R-:W1:Y:S01]  /*23b0*/  FCHK P0, R20, R7 ;  /* 0x0000000714007302 */ /* 0x000e620000000000 */
[----:B------:R-:W-:-:S04]  /*23c0*/  FFMA R3, R0, R20, RZ ;  /* 0x0000001400037223 */ /* 0x000fc800000000ff */
[----:B------:R-:W-:-:S04]  /*23d0*/  FFMA R8, -R7, R3, R20 ;  /* 0x0000000307087223 */ /* 0x000fc80000000114 */
[----:B------:R-:W-:Y:S01]  /*23e0*/  FFMA R3, R0, R8, R3 ;  /* 0x0000000800037223 */ /* 0x000fe20000000003 */
[----:B-1----:R-:W-:Y:S06]  /*23f0*/  @!P0 BRA `(.L_x_101) ;  /* 0x0000000000108947 */ /* 0x002fec0003800000 */
[----:B------:R-:W-:Y:S02]  /*2400*/  MOV R3, R20 ;  /* 0x0000001400037202 */ /* 0x000fe40000000f00 */
[----:B------:R-:W-:Y:S02]  /*2410*/  MOV R11, R7 ;  /* 0x00000007000b7202 */ /* 0x000fe40000000f00 */
[----:B------:R-:W-:-:S07]  /*2420*/  MOV R32, 0x2440 ;  /* 0x0000244000207802 */ /* 0x000fce0000000f00 */
[----:B0-----:R-:W-:Y:S05]  /*2430*/  CALL.REL.NOINC `($__internal_4_$__cuda_sm3x_div_rn_noftz_f32_slowpath) ;  /* 0x0000004c00147944 */ /* 0x001fea0003c00000 */
.L_x_101:
        /* <DEDUP_REMOVED lines=10> */
.L_x_91:
[----:B------:R-:W-:Y:S05]  /*24e0*/  BSYNC.RECONVERGENT B2 ;  /* 0x0000000000027941 */ /* 0x000fea0003800200 */
.L_x_87:
[----:B------:R-:W-:Y:S05]  /*24f0*/  WARPSYNC.ALL ;  /* 0x0000000000007948 */ /* 0x000fea0003800000 */
[----:B------:R-:W-:Y:S05]  /*2500*/  @P2 BRA `(.L_x_102) ;  /* 0xfffffff000742947 */ /* 0x000fea000383ffff */
[----:B------:R-:W-:-:S05]  /*2510*/  UMOV UR5, URZ ;  /* 0x000000ff00057c82 */ /* 0x000fca0008000000 */
.L_x_71:
[----:B------:R-:W1:Y:S02]  /*2520*/  LDCU UR6, c[0x0][0x3e4] ;  /* 0x00007c80ff0677ac */ /* 0x000e640008000800 */
[----:B-1----:R-:W-:-:S04]  /*2530*/  ULOP3.LUT UR6, UR6, 0x1, URZ, 0xc0, !UPT ;  /* 0x0000000106067892 */ /* 0x002fc8000f8ec0ff */
[----:B------:R-:W-:-:S09]  /*2540*/  UISETP.NE.U32.AND UP0, UPT, UR6, 0x1, UPT ;  /* 0x000000010600788c */ /* 0x000fd2000bf05070 */
[----:B------:R-:W-:Y:S05]  /*2550*/  BRA.U UP0, `(.L_x_70) ;  /* 0x0000000500dc7547 */ /* 0x000fea000b800000 */
[----:B------:R-:W1:Y:S02]  /*2560*/  LDCU.64 UR6, c[0x0][0x388] ;  /* 0x00007100ff0677ac */ /* 0x000e640008000a00 */
[----:B-1----:R-:W-:-:S04]  /*2570*/  ULEA UR6, UP0, UR4, UR6, 0x5 ;  /* 0x0000000604067291 */ /* 0x002fc8000f8028ff */
[----:B------:R-:W-:Y:S02]  /*2580*/  ULEA.HI.X UR4, UR4, UR7, UR5, 0x5, UP0 ;  /* 0x0000000704047291 */ /* 0x000fe400080f2c05 */
[----:B0-----:R-:W-:-:S04]  /*2590*/  MOV R14, UR6 ;  /* 0x00000006000e7c02 */ /* 0x001fc80008000f00 */
[----:B------:R-:W-:-:S05]  /*25a0*/  MOV R15, UR4 ;  /* 0x00000004000f7c02 */ /* 0x000fca0008000f00 */
        /* <DEDUP_REMOVED lines=10> */
.L_x_104:
[----:B------:R0:W5:Y:S02]  /*2650*/  LDG.E R0, desc[UR12][R14.64+0x4] ;  /* 0x0000040c0e007981 */ /* 0x000164000c1e1900 */
.L_x_105:
[----:B------:R-:W-:Y:S05]  /*2660*/  BSYNC.RELIABLE B0 ;  /* 0x0000000000007941 */ /* 0x000fea0003800100 */
.L_x_103:
        /* <DEDUP_REMOVED lines=20> */
.L_x_108:
[----:B------:R-:W-:Y:S01]  /*27b0*/  FMUL.FTZ R32, R11, R6 ;  /* 0x000000060b207220 */ /* 0x000fe20000410000 */
[----:B------:R-:W-:-:S03]  /*27c0*/  FMUL.FTZ R6, R6, 0.5 ;  /* 0x3f00000006067820 */ /* 0x000fc60000410000 */
[----:B------:R-:W-:-:S04]  /*27d0*/  FFMA R3, -R32, R32, R11 ;  /* 0x0000002020037223 */ /* 0x000fc8000000010b */
[----:B------:R-:W-:-:S07]  /*27e0*/  FFMA R32, R3, R6, R32 ;  /* 0x0000000603207223 */ /* 0x000fce0000000020 */
.L_x_109:
[----:B------:R-:W-:Y:S05]  /*27f0*/  BSYNC.RECONVERGENT B0 ;  /* 0x0000000000007941 */ /* 0x000fea0003800200 */
.L_x_107:
[----:B------:R-:W-:Y:S01]  /*2800*/  FADD R11, R32, 9.9999999392252902908e-09 ;  /* 0x322bcc77200b7421 */ /* 0x000fe20000000000 */
[----:B------:R-:W-:Y:S03]  /*2810*/  BSSY.RECONVERGENT B3, `(.L_x_110) ;  /* 0x000000e000037945 */ /* 0x000fe60003800200 */
[----:B------:R-:W1:Y:S08]  /*2820*/  MUFU.RCP R6, R11 ;  /* 0x0000000b00067308 */ /* 0x000e700000001000 */
[----:B------:R-:W2:Y:S01]  /*2830*/  FCHK P0, R16, R11 ;  /* 0x0000000b10007302 */ /* 0x000ea20000000000 */
[----:B-1----:R-:W-:-:S04]  /*2840*/  FFMA R3, -R11, R6, 1 ;  /* 0x3f8000000b037423 */ /* 0x002fc80000000106 */
[----:B------:R-:W-:Y:S01]  /*2850*/  FFMA R3, R6, R3, R6 ;  /* 0x0000000306037223 */ /* 0x000fe20000000006 */
[----:B------:R-:W-:-:S03]  /*2860*/  FADD R6, R32, 0.0010000000474974513054 ;  /* 0x3a83126f20067421 */ /* 0x000fc60000000000 */
        /* <DEDUP_REMOVED lines=8> */
.L_x_111:
[----:B------:R-:W-:Y:S05]  /*28f0*/  BSYNC.RECONVERGENT B3 ;  /* 0x0000000000037941 */ /* 0x000fea0003800200 */
.L_x_110:
        /* <DEDUP_REMOVED lines=13> */
.L_x_113:
[----:B------:R-:W-:Y:S05]  /*29d0*/  BSYNC.RECONVERGENT B3 ;  /* 0x0000000000037941 */ /* 0x000fea0003800200 */
.L_x_112:
        /* <DEDUP_REMOVED lines=13> */
.L_x_115:
[----:B------:R-:W-:Y:S05]  /*2ab0*/  BSYNC.RECONVERGENT B3 ;  /* 0x0000000000037941 */ /* 0x000fea0003800200 */
.L_x_114:
[----:B------:R-:W2:Y:S01]  /*2ac0*/  LDG.E R3, desc[UR12][R14.64+0x14] ;  /* 0x0000140c0e037981 */ /* 0x000ea2000c1e1900 */
[----:B------:R-:W2:Y:S03]  /*2ad0*/  LDCU.64 UR4, c[0x0][0x3b8] ;  /* 0x00007700ff0477ac */ /* 0x000ea60008000a00 */
[----:B------:R-:W3:Y:S01]  /*2ae0*/  LDG.E R0, desc[UR12][R14.64+0x10] ;  /* 0x0000100c0e007981 */ /* 0x000ee2000c1e1900 */
[----:B------:R-:W1:Y:S03]  /*2af0*/  LDCU UR6, c[0x0][0x3c0] ;  /* 0x00007800ff0677ac */ /* 0x000e660008000800 */
[----:B------:R-:W1:Y:S01]  /*2b00*/  LDG.E R11, desc[UR12][R14.64+0x18] ;  /* 0x0000180c0e0b7981 */ /* 0x000e62000c1e1900 */
[----:B------:R-:W4:Y:S01]  /*2b10*/  MUFU.RCP R8, R7 ;  /* 0x0000000700087308 */ /* 0x000f220000001000 */
[----:B--2---:R-:W-:-:S04]  /*2b20*/  FMUL R3, R3, UR5 ;  /* 0x0000000503037c20 */ /* 0x004fc80008400000 */
[----:B---3--:R-:W-:Y:S01]  /*2b30*/  FFMA R0, R0, UR4, R3 ;  /* 0x0000000400007c23 */ /* 0x008fe20008000003 */
[----:B----4-:R-:W-:-:S03]  /*2b40*/  FFMA R3, -R7, R8, 1 ;  /* 0x3f80000007037423 */ /* 0x010fc60000000108 */
[----:B-1----:R-:W-:Y:S01]  /*2b50*/  FFMA R18, R11, UR6, R0 ;  /* 0x000000060b127c23 */ /* 0x002fe20008000000 */
        /* <DEDUP_REMOVED lines=10> */
.L_x_116:
[----:B------:R-:W1:Y:S01]  /*2c00*/  LDCU UR4, c[0x0][0x3d4] ;  /* 0x00007a80ff0477ac */ /* 0x000e620008000800 */
[----:B------:R-:W-:Y:S01]  /*2c10*/  FADD R7, -R3, 2 ;  /* 0x4000000003077421 */ /* 0x000fe20000000100 */
[----:B------:R-:W2:Y:S03]  /*2c20*/  LDCU UR5, c[0x0][0x398] ;  /* 0x00007300ff0577ac */ /* 0x000ea60008000800 */
[----:B-1----:R-:W-:-:S04]  /*2c30*/  FFMA R6, -R7, UR4, R6 ;  /* 0x0000000407067c23 */ /* 0x002fc80008000106 */
[----:B--2---:R-:W-:-:S04]  /*2c40*/  FMUL R6, R6, UR5 ;  /* 0x0000000506067c20 */ /* 0x004fc80008400000 */
[----:B------:R-:W-:-:S04]  /*2c50*/  FMUL R3, R6, R3 ;  /* 0x0000000306037220 */ /* 0x000fc80000400000 */
[C---:B------:R-:W-:Y:S01]  /*2c60*/  FMUL R17, R3.reuse, R17 ;  /* 0x0000001103117220 */ /* 0x040fe20000400000 */
[C---:B------:R-:W-:Y:S01]  /*2c70*/  FMUL R7, R3.reuse, R16 ;  /* 0x0000001003077220 */ /* 0x040fe20000400000 */
[----:B------:R-:W-:Y:S02]  /*2c80*/  FMUL R2, R3, R2 ;  /* 0x0000000203027220 */ /* 0x000fe40000400000 */
[C---:B------:R-:W-:Y:S01]  /*2c90*/  FFMA R12, R13.reuse, R17, R12 ;  /* 0x000000110d0c7223 */ /* 0x040fe2000000000c */
[C---:B------:R-:W-:Y:S01]  /*2ca0*/  FFMA R10, R13.reuse, R7, R10 ;  /* 0x000000070d0a7223 */ /* 0x040fe2000000000a */
[----:B------:R-:W-:-:S07]  /*2cb0*/  FFMA R9, R13, R2, R9 ;  /* 0x000000020d097223 */ /* 0x000fce0000000009 */
.L_x_106:
[----:B------:R-:W-:Y:S05]  /*2cc0*/  BSYNC.RECONVERGENT B2 ;  /* 0x0000000000027941 */ /* 0x000fea0003800200 */
.L_x_70:
[----:B------:R-:W1:Y:S01]  /*2cd0*/  LDCU UR4, c[0x0][0x3e8] ;  /* 0x00007d00ff0477ac */ /* 0x000e620008000800 */
[----:B------:R-:W-:Y:S02]  /*2ce0*/  HFMA2 R19, -RZ, RZ, 0, 0 ;  /* 0x00000000ff137431 */ /* 0x000fe400000001ff */
[----:B------:R-:W-:Y:S01]  /*2cf0*/  FADD R24, R12, R24 ;  /* 0x000000180c187221 */ /* 0x000fe20000000000 */
[----:B------:R-:W-:Y:S01]  /*2d00*/  FADD R23, R10, R23 ;  /* 0x000000170a177221 */ /* 0x000fe20000000000 */
[----:B------:R-:W-:Y:S01]  /*2d10*/  FADD R22, R9, R22 ;  /* 0x0000001609167221 */ /* 0x000fe20000000000 */
[----:B------:R-:W-:Y:S01]  /*2d20*/  CS2R R20, SRZ ;  /* 0x0000000000147805 */ /* 0x000fe2000001ff00 */
[----:B-1----:R-:W-:-:S09]  /*2d30*/  UISETP.GE.AND UP0, UPT, UR4, 0x1, UPT ;  /* 0x000000010400788c */ /* 0x002fd2000bf06270 */
[----:B------:R-:W-:Y:S05]  /*2d40*/  BRA.U !UP0, `(.L_x_117) ;  /* 0x0000000d08dc7547 */ /* 0x000fea000b800000 */
[----:B------:R-:W1:Y:S01]  /*2d50*/  LDC R16, c[0x0][0x3d0] ;  /* 0x0000f400ff107b82 */ /* 0x000e620000000800 */
[----:B------:R-:W2:Y:S01]  /*2d60*/  LDCU.64 UR4, c[0x0][0x390] ;  /* 0x00007200ff0477ac */ /* 0x000ea20008000a00 */
[----:B0----5:R-:W-:Y:S01]  /*2d70*/  FMUL R15, R30, -2 ;  /* 0xc00000001e0f7820 */ /* 0x021fe20000400000 */
[----:B------:R-:W-:Y:S01]  /*2d80*/  FMUL R14, R28, -2 ;  /* 0xc00000001c0e7820 */ /* 0x000fe20000400000 */
[----:B------:R-:W-:Y:S01]  /*2d90*/  FMUL R18, R29, -2 ;  /* 0xc00000001d127820 */ /* 0x000fe20000400000 */
[----:B------:R-:W-:Y:S02]  /*2da0*/  MOV R19, RZ ;  /* 0x000000ff00137202 */ /* 0x000fe40000000f00 */
[----:B------:R-:W-:Y:S02]  /*2db0*/  CS2R R20, SRZ ;  /* 0x0000000000147805 */ /* 0x000fe4000001ff00 */
[----:B------:R-:W-:Y:S01]  /*2dc0*/  MOV R17, RZ ;  /* 0x000000ff00117202 */ /* 0x000fe20000000f00 */
[----:B--2---:R-:W-:-:S04]  /*2dd0*/  UIADD3 UR4, UP0, UPT, UR4, 0x8, URZ ;  /* 0x0000000804047890 */ /* 0x004fc8000ff1e0ff */
[----:B------:R-:W-:Y:S01]  /*2de0*/  UIADD3.X UR5, UPT, UPT, URZ, UR5, URZ, UP0, !UPT ;  /* 0x00000005ff057290 */ /* 0x000fe200087fe4ff */
[C---:B-1----:R-:W-:Y:S01]  /*2df0*/  FMUL R3, R16.reuse, 0.89999997615814208984 ;  /* 0x3f66666610037820 */ /* 0x042fe20000400000 */
[----:B------:R-:W-:-:S04]  /*2e00*/  FMUL R16, R16, 0.5 ;  /* 0x3f00000010107820 */ /* 0x000fc80000400000 */
[-C--:B------:R-:W-:Y:S02]  /*2e10*/  FSETP.GT.AND P0, PT, |R30|, R3.reuse, PT ;  /* 0x000000031e00720b */ /* 0x080fe40003f04200 */
[----:B------:R-:W-:Y:S02]  /*2e20*/  FSETP.GT.AND P1, PT, |R28|, R3, PT ;  /* 0x000000031c00720b */ /* 0x000fe40003f24200 */
[----:B------:R-:W-:Y:S02]  /*2e30*/  FSEL R15, R15, RZ, P0 ;  /* 0x000000ff0f0f7208 */ /* 0x000fe40000000000 */
[----:B------:R-:W-:-:S09]  /*2e40*/  FSEL R14, R14, RZ, P1 ;  /* 0x000000ff0e0e7208 */ /* 0x000fd20000800000 */
.L_x_143:
[----:B------:R-:W0:Y:S02]  /*2e50*/  LDC.64 R6, c[0x0][0x390] ;  /* 0x0000e400ff067b82 */ /* 0x000e240000000a00 */
[----:B0-----:R-:W-:-:S05]  /*2e60*/  IMAD.WIDE.U32 R6, R17, 0x4c, R6 ;  /* 0x0000004c11067825 */ /* 0x001fca00078e0006 */
[----:B------:R-:W2:Y:S02]  /*2e70*/  LDG.E R0, desc[UR12][R6.64+0x4] ;  /* 0x0000040c06007981 */ /* 0x000ea4000c1e1900 */
[----:B--2---:R-:W-:-:S13]  /*2e80*/  ISETP.GE.AND P0, PT, R0, 0x1, PT ;  /* 0x000000010000780c */ /* 0x004fda0003f06270 */
[----:B-----5:R-:W-:Y:S05]  /*2e90*/  @!P0 BRA `(.L_x_118) ;  /* 0x0000000c00788947 */ /* 0x020fea0003800000 */
[----:B------:R-:W2:Y:S01]  /*2ea0*/  LDG.E R2, desc[UR12][R6.64+0x8] ;  /* 0x0000080c06027981 */ /* 0x000ea2000c1e1900 */
[----:B------:R-:W-:Y:S01]  /*2eb0*/  BSSY.RECONVERGENT B2, `(.L_x_118) ;  /* 0x00000dc000027945 */ /* 0x000fe20003800200 */
[----:B------:R-:W0:Y:S03]  /*2ec0*/  LDCU UR7, c[0x0][0x3e0] ;  /* 0x00007c00ff0777ac */ /* 0x000e260008000800 */
[----:B------:R-:W-:Y:S01]  /*2ed0*/  BSSY.RELIABLE B0, `(.L_x_119) ;  /* 0x0000015000007945 */ /* 0x000fe20003800100 */
[----:B------:R-:W-:Y:S01]  /*2ee0*/  HFMA2 R9, -RZ, RZ, 0, 0 ;  /* 0x00000000ff097431 */ /* 0x000fe200000001ff */
[----:B------:R-:W-:Y:S02]  /*2ef0*/  CS2R R10, SRZ ;  /* 0x00000000000a7805 */ /* 0x000fe4000001ff00 */
[----:B------:R-:W-:Y:S02]  /*2f00*/  MOV R37, RZ ;  /* 0x000000ff00257202 */ /* 0x000fe40000000f00 */
[----:B--2---:R-:W-:-:S13]  /*2f10*/  ISETP.NE.AND P0, PT, R2, R31, PT ;  /* 0x0000001f0200720c */ /* 0x004fda0003f05270 */
[----:B0-----:R-:W-:Y:S05]  /*2f20*/  @!P0 BRA `(.L_x_120) ;  /* 0x00000000003c8947 */ /* 0x001fea0003800000 */
[----:B------:R-:W-:Y:S01]  /*2f30*/  BSSY.RELIABLE B1, `(.L_x_121) ;  /* 0x000000b000017945 */ /* 0x000fe20003800100 */
.L_x_123:
[C---:B------:R-:W-:Y:S02]  /*2f40*/  ISETP.GT.U32.AND P0, PT, R11.reuse, 0x6, PT ;  /* 0x000000060b00780c */ /* 0x040fe40003f04070 */
[----:B------:R-:W-:-:S04]  /*2f50*/  IADD3 R11, PT, PT, R11, 0x1, RZ ;  /* 0x000000010b0b7810 */ /* 0x000fc80007ffe0ff */
[----:B------:R-:W-:-:S13]  /*2f60*/  ISETP.GE.U32.OR P0, PT, R11, R0, P0 ;  /* 0x000000000b00720c */ /* 0x000fda0000706470 */
[----:B------:R-:W-:Y:S05]  /*2f70*/  @P0 BREAK.RELIABLE B1 ;  /* 0x0000000000010942 */ /* 0x000fea0003800100 */
[----:B------:R-:W-:Y:S05]  /*2f80*/  @P0 BREAK.RELIABLE B0 ;  /* 0x0000000000000942 */ /* 0x000fea0003800100 */
[----:B------:R-:W-:Y:S05]  /*2f90*/  @P0 BRA `(.L_x_122) ;  /* 0x0000000c00340947 */ /* 0x000fea0003800000 */
[----:B------:R-:W-:-:S06]  /*2fa0*/  IMAD.WIDE.U32 R2, R11, 0x4, R6 ;  /* 0x000000040b027825 */ /* 0x000fcc00078e0006 */
[----:B------:R-:W2:Y:S02]  /*2fb0*/  LDG.E R2, desc[UR12][R2.64+0x8] ;  /* 0x0000080c02027981 */ /* 0x000ea4000c1e1900 */
[----:B--2---:R-:W-:-:S13]  /*2fc0*/  ISETP.NE.AND P0, PT, R2, R31, PT ;  /* 0x0000001f0200720c */ /* 0x004fda0003f05270 */
[----:B------:R-:W-:Y:S05]  /*2fd0*/  @P0 BRA `(.L_x_123) ;  /* 0xfffffffc00d80947 */ /* 0x000fea000383ffff */
[----:B------:R-:W-:Y:S05]  /*2fe0*/  BSYNC.RELIABLE B1 ;  /* 0x0000000000017941 */ /* 0x000fea0003800100 */
.L_x_121:
[----:B------:R-:W-:Y:S01]  /*2ff0*/  HFMA2 R37, -RZ, RZ, 0, 0 ;  /* 0x00000000ff257431 */ /* 0x000fe200000001ff */
[----:B------:R-:W-:Y:S02]  /*3000*/  MOV R10, RZ ;  /* 0x000000ff000a7202 */ /* 0x000fe40000000f00 */
[----:B------:R-:W-:-:S07]  /*3010*/  MOV R9, RZ ;  /* 0x000000ff00097202 */ /* 0x000fce0000000f00 */
.L_x_120:
[----:B------:R-:W-:Y:S05]  /*3020*/  BSYNC.RELIABLE B0 ;  /* 0x0000000000007941 */ /* 0x000fea0003800100 */
.L_x_119:
[----:B------:R-:W2:Y:S01]  /*3030*/  LDG.E R13, desc[UR12][R6.64] ;  /* 0x0000000c060d7981 */ /* 0x000ea2000c1e1900 */
[----:B------:R-:W-:Y:S01]  /*3040*/  BSSY.RECONVERGENT B3, `(.L_x_124) ;  /* 0x00000be000037945 */ /* 0x000fe20003800200 */
[----:B--2---:R-:W-:-:S13]  /*3050*/  ISETP.GT.AND P0, PT, R13, 0x1, PT ;  /* 0x000000010d00780c */ /* 0x004fda0003f04270 */
[----:B------:R-:W-:Y:S05]  /*3060*/  @P0 BRA `(.L_x_125) ;  /* 0x00000004009c0947 */ /* 0x000fea0003800000 */
[----:B------:R-:W-:-:S04]  /*3070*/  VIMNMX.U32 R2, PT, PT, R13, 0x2, PT ;  /* 0x000000020d027848 */ /* 0x000fc80003fe0000 */
[----:B------:R-:W-:-:S04]  /*3080*/  SHF.L.U32 R8, R2, 0x2, RZ ;  /* 0x0000000202087819 */ /* 0x000fc800000006ff */
[----:B------:R-:W0:Y:S02]  /*3090*/  LDC R2, c[0x2][R8] ;  /* 0x0080000008027b82 */ /* 0x000e240000000800 */
[----:B0-----:R-:W-:-:S04]  /*30a0*/  SHF.R.S32.HI R3, RZ, 0x1f, R2 ;  /* 0x0000001fff037819 */ /* 0x001fc80000011402 */
.L_x_274:
[----:B------:R-:W-:Y:S05]  /*30b0*/  BRX R2 -0x30c0                                                          (*"BRANCH_TARGETS .L_x_275,.L_x_276,.L_x_126"*) ;  /* 0xffffffcc02d07949 */ /* 0x000fea000383ffff */
.L_x_276:
[----:B------:R-:W-:-:S13]  /*30c0*/  ISETP.NE.AND P0, PT, R0, 0x1, PT ;  /* 0x000000010000780c */ /* 0x000fda0003f05270 */
[----:B------:R-:W-:Y:S05]  /*30d0*/  @!P0 BRA `(.L_x_126) ;  /* 0x0000000800d08947 */ /* 0x000fea0003800000 */
[----:B------:R-:W-:Y:S01]  /*30e0*/  ISETP.NE.AND P0, PT, R11, RZ, PT ;  /* 0x000000ff0b00720c */ /* 0x000fe20003f05270 */
[----:B------:R-:W0:-:S12]  /*30f0*/  LDCU UR6, c[0x0][0x3e0] ;  /* 0x00007c00ff0677ac */ /* 0x000e180008000800 */
[----:B------:R-:W0:Y:S04]  /*3100*/  @!P0 LDG.E R13, desc[UR12][R6.64+0xc] ;  /* 0x00000c0c060d8981 */ /* 0x000e28000c1e1900 */
[----:B------:R-:W0:Y:S02]  /*3110*/  @P0 LDG.E R13, desc[UR12][R6.64+0x8] ;  /* 0x0000080c060d0981 */ /* 0x000e24000c1e1900 */
[----:B0-----:R-:W-:-:S04]  /*3120*/  ISETP.GE.AND P0, PT, R13, UR6, PT ;  /* 0x000000060d007c0c */ /* 0x001fc8000bf06270 */
[----:B------:R-:W-:-:S13]  /*3130*/  ISETP.LT.OR P0, PT, R13, RZ, P0 ;  /* 0x000000ff0d00720c */ /* 0x000fda0000701670 */
[----:B------:R-:W-:Y:S05]  /*3140*/  @P0 BRA `(.L_x_126) ;  /* 0x0000000800b40947 */ /* 0x000fea0003800000 */
[----:B------:R-:W0:Y:S02]  /*3150*/  LDC.64 R2, c[0x0][0x380] ;  /* 0x0000e000ff027b82 */ /* 0x000e240000000a00 */
[----:B0-----:R-:W-:-:S05]  /*3160*/  IMAD.WIDE.U32 R12, R13, 0x48, R2 ;  /* 0x000000480d0c7825 */ /* 0x001fca00078e0002 */
[----:B------:R-:W2:Y:S04]  /*3170*/  LDG.E R11, desc[UR12][R12.64+0x4] ;  /* 0x0000040c0c0b7981 */ /* 0x000ea8000c1e1900 */
[----:B------:R-:W3:Y:S04]  /*3180*/  LDG.E R3, desc[UR12][R12.64] ;  /* 0x0000000c0c037981 */ /* 0x000ee8000c1e1900 */
[----:B------:R-:W4:Y:S01]  /*3190*/  LDG.E R0, desc[UR12][R12.64+0x8] ;  /* 0x0000080c0c007981 */ /* 0x000f22000c1e1900 */
[----:B------:R-:W-:Y:S01]  /*31a0*/  BSSY.RECONVERGENT B0, `(.L_x_127) ;  /* 0x0000014000007945 */ /* 0x000fe20003800200 */
[----:B--2---:R-:W-:Y:S01]  /*31b0*/  FADD R2, R28, -R11 ;  /* 0x8000000b1c027221 */ /* 0x004fe20000000000 */
        /* <DEDUP_REMOVED lines=12> */
[----:B------:R-:W-:Y:S01]  /*3280*/  MOV R13, R32 ;  /* 0x00000020000d7202 */ /* 0x000fe20000000f00 */
[----:B------:R-:W-:Y:S06]  /*3290*/  BRA `(.L_x_129) ;  /* 0x0000000000107947 */ /* 0x000fec0003800000 */
.L_x_128:
[----:B------:R-:W-:Y:S01]  /*32a0*/  FMUL.FTZ R13, R8, R11 ;  /* 0x0000000b080d7220 */ /* 0x000fe20000410000 */
[----:B------:R-:W-:-:S03]  /*32b0*/  FMUL.FTZ R3, R11, 0.5 ;  /* 0x3f0000000b037820 */ /* 0x000fc60000410000 */
[----:B------:R-:W-:-:S04]  /*32c0*/  FFMA R8, -R13, R13, R8 ;  /* 0x0000000d0d087223 */ /* 0x000fc80000000108 */
[----:B------:R-:W-:-:S07]  /*32d0*/  FFMA R13, R8, R3, R13 ;  /* 0x00000003080d7223 */ /* 0x000fce000000000d */
.L_x_129:
[----:B------:R-:W-:Y:S05]  /*32e0*/  BSYNC.RECONVERGENT B0 ;  /* 0x0000000000007941 */ /* 0x000fea0003800200 */
.L_x_127:
[----:B------:R-:W2:Y:S02]  /*32f0*/  LDG.E R12, desc[UR12][R6.64+0x28] ;  /* 0x0000280c060c7981 */ /* 0x000ea4000c1e1900 */
[----:B--2---:R-:W-:-:S04]  /*3300*/  FSETP.GEU.AND P0, PT, R13, R12, PT ;  /* 0x0000000c0d00720b */ /* 0x004fc80003f0e000 */
[----:B------:R-:W-:-:S13]  /*3310*/  FSETP.LEU.OR P0, PT, R13, 0.0010000000474974513054, P0 ;  /* 0x3a83126f0d00780b */ /* 0x000fda000070b400 */
        /* <DEDUP_REMOVED lines=15> */
.L_x_131:
[----:B------:R-:W-:Y:S05]  /*3410*/  BSYNC.RECONVERGENT B4 ;  /* 0x0000000000047941 */ /* 0x000fea0003800200 */
.L_x_130:
        /* <DEDUP_REMOVED lines=13> */
.L_x_133:
[----:B------:R-:W-:Y:S05]  /*34f0*/  BSYNC.RECONVERGENT B4 ;  /* 0x0000000000047941 */ /* 0x000fea0003800200 */
.L_x_132:
        /* <DEDUP_REMOVED lines=12> */
.L_x_135:
[----:B------:R-:W-:Y:S05]  /*35c0*/  BSYNC.RECONVERGENT B4 ;  /* 0x0000000000047941 */ /* 0x000fea0003800200 */
.L_x_134:
[----:B------:R-:W0:Y:S01]  /*35d0*/  LDCU UR6, c[0x0][0x3c8] ;  /* 0x00007900ff0677ac */ /* 0x000e220008000800 */
[----:B------:R-:W-:-:S04]  /*35e0*/  FADD R12, R12, -R13 ;  /* 0x8000000d0c0c7221 */ /* 0x000fc80000000000 */
[----:B0-----:R-:W-:-:S04]  /*35f0*/  FMUL R12, R12, UR6 ;  /* 0x000000060c0c7c20 */ /* 0x001fc80008400000 */
[C---:B------:R-:W-:Y:S01]  /*3600*/  FMUL R37, R12.reuse, R9 ;  /* 0x000000090c257220 */ /* 0x040fe20000400000 */
[C---:B------:R-:W-:Y:S01]  /*3610*/  FMUL R10, R12.reuse, R10 ;  /* 0x0000000a0c0a7220 */ /* 0x040fe20000400000 */
[----:B------:R-:W-:Y:S01]  /*3620*/  FMUL R9, R12, R3 ;  /* 0x000000030c097220 */ /* 0x000fe20000400000 */
[----:B------:R-:W-:Y:S06]  /*3630*/  BRA `(.L_x_126) ;  /* 0x0000000400787947 */ /* 0x000fec0003800000 */
.L_x_275:
[----:B------:R-:W2:Y:S04]  /*3640*/  LDG.E R9, desc[UR12][R6.64+0x2c] ;  /* 0x00002c0c06097981 */ /* 0x000ea8000c1e1900 */
[----:B------:R-:W3:Y:S04]  /*3650*/  LDG.E R3, desc[UR12][R6.64+0x28] ;  /* 0x0000280c06037981 */ /* 0x000ee8000c1e1900 */
[----:B------:R-:W4:Y:S01]  /*3660*/  LDG.E R0, desc[UR12][R6.64+0x30] ;  /* 0x0000300c06007981 */ /* 0x000f22000c1e1900 */
[----:B--2---:R-:W-:Y:S01]  /*3670*/  FADD R9, -R28, R9 ;  /* 0x000000091c097221 */ /* 0x004fe20000000100 */
[----:B---3--:R-:W-:-:S03]  /*3680*/  FADD R3, -R30, R3 ;  /* 0x000000031e037221 */ /* 0x008fc60000000100 */
[----:B------:R-:W-:Y:S01]  /*3690*/  FMUL R37, R9, 10 ;  /* 0x4120000009257820 */ /* 0x000fe20000400000 */
[----:B----4-:R-:W-:Y:S01]  /*36a0*/  FADD R0, -R29, R0 ;  /* 0x000000001d007221 */ /* 0x010fe20000000100 */
[----:B------:R-:W-:-:S03]  /*36b0*/  FMUL R10, R3, 10 ;  /* 0x41200000030a7820 */ /* 0x000fc60000400000 */
[----:B------:R-:W-:Y:S01]  /*36c0*/  FMUL R9, R0, 10 ;  /* 0x4120000000097820 */ /* 0x000fe20000400000 */
[----:B------:R-:W-:Y:S06]  /*36d0*/  BRA `(.L_x_126) ;  /* 0x0000000400507947 */ /* 0x000fec0003800000 */
.L_x_125:
[----:B------:R-:W-:-:S05]  /*36e0*/  HFMA2 R2, -RZ, RZ, 0, 1.78813934326171875e-07 ;  /* 0x00000003ff027431 */ /* 0x000fca00000001ff */
[----:B------:R-:W-:-:S04]  /*36f0*/  VIADDMNMX.U32 R2, R13, 0xfffffffe, R2, PT ;  /* 0xfffffffe0d027846 */ /* 0x000fc80003800002 */
[----:B------:R-:W-:-:S04]  /*3700*/  SHF.L.U32 R8, R2, 0x2, RZ ;  /* 0x0000000202087819 */ /* 0x000fc800000006ff */
[----:B------:R-:W0:Y:S02]  /*3710*/  LDC R2, c[0x2][R8+0xc] ;  /* 0x0080030008027b82 */ /* 0x000e240000000800 */
[----:B0-----:R-:W-:-:S04]  /*3720*/  SHF.R.S32.HI R3, RZ, 0x1f, R2 ;  /* 0x0000001fff037819 */ /* 0x001fc80000011402 */
.L_x_278:
[----:B------:R-:W-:Y:S05]  /*3730*/  BRX R2 -0x3740                                                          (*"BRANCH_TARGETS .L_x_279,.L_x_280,.L_x_281"*) ;  /* 0xffffffc802307949 */ /* 0x000fea000383ffff */
.L_x_280:
[----:B------:R-:W-:-:S13]  /*3740*/  ISETP.NE.AND P0, PT, R13, 0x3, PT ;  /* 0x000000030d00780c */ /* 0x000fda0003f05270 */
[----:B------:R-:W-:Y:S05]  /*3750*/  @P0 BRA `(.L_x_126) ;  /* 0x0000000400300947 */ /* 0x000fea0003800000 */
[----:B------:R-:W-:Y:S01]  /*3760*/  MOV R12, UR4 ;  /* 0x00000004000c7c02 */ /* 0x000fe20008000f00 */
[----:B------:R-:W-:Y:S01]  /*3770*/  HFMA2 R8, -RZ, RZ, 0, 0 ;  /* 0x00000000ff087431 */ /* 0x000fe200000001ff */
[----:B------:R-:W-:Y:S01]  /*3780*/  MOV R13, UR5 ;  /* 0x00000005000d7c02 */ /* 0x000fe20008000f00 */
[----:B------:R-:W-:Y:S01]  /*3790*/  HFMA2 R32, -RZ, RZ, 0, 5.9604644775390625e-08 ;  /* 0x00000001ff207431 */ /* 0x000fe200000001ff */
[----:B------:R-:W-:Y:S01]  /*37a0*/  BSSY.RECONVERGENT B0, `(.L_x_136) ;  /* 0x0000018000007945 */ /* 0x000fe20003800200 */
[----:B------:R-:W-:Y:S01]  /*37b0*/  HFMA2 R33, -RZ, RZ, 0, 0 ;  /* 0x00000000ff217431 */ /* 0x000fe200000001ff */
[----:B------:R-:W-:Y:S01]  /*37c0*/  MOV R34, RZ ;  /* 0x000000ff00227202 */ /* 0x000fe20000000f00 */
[----:B------:R-:W-:Y:S01]  /*37d0*/  IMAD.WIDE.U32 R12, R17, 0x4c, R12 ;  /* 0x0000004c110c7825 */ /* 0x000fe200078e000c */
[----:B------:R-:W-:-:S07]  /*37e0*/  MOV R11, RZ ;  /* 0x000000ff000b7202 */ /* 0x000fce0000000f00 */
.L_x_137:
[----:B------:R-:W2:Y:S02]  /*37f0*/  LDG.E R35, desc[UR12][R12.64] ;  /* 0x0000000c0c237981 */ /* 0x000ea4000c1e1900 */
[----:B--2---:R-:W-:-:S04]  /*3800*/  ISETP.GE.AND P0, PT, R35, UR7, PT ;  /* 0x0000000723007c0c */ /* 0x004fc8000bf06270 */
[----:B------:R-:W-:-:S13]  /*3810*/  ISETP.LT.OR P0, PT, R35, RZ, P0 ;  /* 0x000000ff2300720c */ /* 0x000fda0000701670 */
[----:B------:R-:W0:Y:S02]  /*3820*/  @!P0 LDC.64 R2, c[0x0][0x380] ;  /* 0x0000e000ff028b82 */ /* 0x000e240000000a00 */
[----:B0-----:R-:W-:-:S05]  /*3830*/  @!P0 IMAD.WIDE.U32 R2, R35, 0x48, R2 ;  /* 0x0000004823028825 */ /* 0x001fca00078e0002 */
[----:B------:R-:W2:Y:S04]  /*3840*/  @!P0 LDG.E R36, desc[UR12][R2.64] ;  /* 0x0000000c02248981 */ /* 0x000ea8000c1e1900 */
[----:B------:R-:W3:Y:S01]  /*3850*/  @!P0 LDG.E R35, desc[UR12][R2.64+0x8] ;  /* 0x0000080c02238981 */ /* 0x000ee2000c1e1900 */
[----:B------:R-:W-:Y:S01]  /*3860*/  ISETP.LT.U32.AND P3, PT, R32, R0, PT ;  /* 0x000000002000720c */ /* 0x000fe20003f61070 */
[----:B--2---:R-:W-:Y:S02]  /*3870*/  @!P0 FADD R33, R33, R36 ;  /* 0x0000002421218221 */ /* 0x004fe40000000000 */
[----:B------:R-:W2:Y:S01]  /*3880*/  @!P0 LDG.E R36, desc[UR12][R2.64+0x4] ;  /* 0x0000040c02248981 */ /* 0x000ea2000c1e1900 */
[----:B---3--:R-:W-:Y:S01]  /*3890*/  @!P0 FADD R8, R8, R35 ;  /* 0x0000002308088221 */ /* 0x008fe20000000000 */
[----:B------:R-:W-:-:S04]  /*38a0*/  IADD3 R35, PT, PT, R32, -0x1, RZ ;  /* 0xffffffff20237810 */ /* 0x000fc80007ffe0ff */
[----:B------:R-:W-:Y:S02]  /*38b0*/  ISETP.GE.U32.AND P1, PT, R35, 0x7, PT ;  /* 0x000000072300780c */ /* 0x000fe40003f26070 */
[----:B------:R-:W-:Y:S02]  /*38c0*/  IADD3 R12, P2, PT, R12, 0x4, RZ ;  /* 0x000000040c0c7810 */ /* 0x000fe40007f5e0ff */
[----:B------:R-:W-:Y:S02]  /*38d0*/  IADD3 R32, PT, PT, R32, 0x1, RZ ;  /* 0x0000000120207810 */ /* 0x000fe40007ffe0ff */
[----:B------:R-:W-:Y:S02]  /*38e0*/  IADD3.X R13, PT, PT, RZ, R13, RZ, P2, !PT ;  /* 0x0000000dff0d7210 */ /* 0x000fe400017fe4ff */
[----:B------:R-:W-:Y:S01]  /*38f0*/  @!P0 IADD3 R34, PT, PT, R34, 0x1, RZ ;  /* 0x0000000122228810 */ /* 0x000fe20007ffe0ff */
[----:B--2---:R-:W-:-:S04]  /*3900*/  @!P0 FADD R11, R11, R36 ;  /* 0x000000240b0b8221 */ /* 0x004fc80000000000 */
[----:B------:R-:W-:Y:S05]  /*3910*/  @!P1 BRA P3, `(.L_x_137) ;  /* 0xfffffffc00b49947 */ /* 0x000fea000183ffff */
[----:B------:R-:W-:Y:S05]  /*3920*/  BSYNC.RECONVERGENT B0 ;  /* 0x0000000000007941 */ /* 0x000fea0003800200 */
.L_x_136:
[----:B------:R-:W-:-:S13]  /*3930*/  ISETP.GE.AND P0, PT, R34, 0x1, PT ;  /* 0x000000012200780c */ /* 0x000fda0003f06270 */
[----:B------:R-:W-:Y:S05]  /*3940*/  @!P0 BRA `(.L_x_126) ;  /* 0x0000000000b48947 */ /* 0x000fea0003800000 */
[----:B------:R-:W-:Y:S01]  /*3950*/  I2FP.F32.U32 R9, R34 ;  /* 0x0000002200097245 */ /* 0x000fe20000201000 */
[----:B------:R-:W-:Y:S03]  /*3960*/  BSSY.RECONVERGENT B0, `(.L_x_138) ;  /* 0x000000d000007945 */ /* 0x000fe60003800200 */
[----:B------:R-:W-:-:S04]  /*3970*/  IADD3 R0, PT, PT, R9, 0x1800000, RZ ;  /* 0x0180000009007810 */ /* 0x000fc80007ffe0ff */
[----:B------:R-:W-:-:S04]  /*3980*/  LOP3.LUT R0, R0, 0x7f800000, RZ, 0xc0, !PT ;  /* 0x7f80000000007812 */ /* 0x000fc800078ec0ff */
[----:B------:R-:W-:-:S13]  /*3990*/  ISETP.GT.U32.AND P0, PT, R0, 0x1ffffff, PT ;  /* 0x01ffffff0000780c */ /* 0x000fda0003f04070 */
[----:B------:R-:W-:Y:S05]  /*39a0*/  @P0 BRA `(.L_x_139) ;  /* 0x0000000000100947 */ /* 0x000fea0003800000 */
[----:B------:R-:W-:Y:S02]  /*39b0*/  MOV R0, R9 ;  /* 0x0000000900007202 */ /* 0x000fe40000000f00 */
[----:B------:R-:W-:-:S07]  /*39c0*/  MOV R9, 0x39e0 ;  /* 0x000039e000097802 */ /* 0x000fce0000000f00 */
[----:B------:R-:W-:Y:S05]  /*39d0*/  CALL.REL.NOINC `($__internal_2_$__cuda_sm20_rcp_rn_f32_slowpath) ;  /* 0x00000030007c7944 */ /* 0x000fea0003c00000 */
[----:B------:R-:W-:Y:S05]  /*39e0*/  BRA `(.L_x_140) ;  /* 0x0000000000107947 */ /* 0x000fea0003800000 */
.L_x_139:
[----:B------:R-:W0:Y:S02]  /*39f0*/  MUFU.RCP R0, R9 ;  /* 0x0000000900007308 */ /* 0x000e240000001000 */
[----:B0-----:R-:W-:-:S04]  /*3a00*/  FFMA R2, R9, R0, -1 ;  /* 0xbf80000009027423 */ /* 0x001fc80000000000 */
[----:B------:R-:W-:-:S04]  /*3a10*/  FADD.FTZ R3, -R2, -RZ ;  /* 0x800000ff02037221 */ /* 0x000fc80000010100 */
[----:B------:R-:W-:-:S07]  /*3a20*/  FFMA R0, R0, R3, R0 ;  /* 0x0000000300007223 */ /* 0x000fce0000000000 */
.L_x_140:
[----:B------:R-:W-:Y:S05]  /*3a30*/  BSYNC.RECONVERGENT B0 ;  /* 0x0000000000007941 */ /* 0x000fea0003800200 */
.L_x_138:
[----:B------:R-:W0:Y:S01]  /*3a40*/  LDCU UR6, c[0x0][0x3cc] ;  /* 0x00007980ff0677ac */ /* 0x000e220008000800 */
[-C--:B------:R-:W-:Y:S01]  /*3a50*/  FFMA R10, R33, R0.reuse, -R30 ;  /* 0x00000000210a7223 */ /* 0x080fe2000000081e */
[-C--:B------:R-:W-:Y:S01]  /*3a60*/  FFMA R11, R11, R0.reuse, -R28 ;  /* 0x000000000b0b7223 */ /* 0x080fe2000000081c */
[----:B------:R-:W-:Y:S02]  /*3a70*/  FFMA R0, R8, R0, -R29 ;  /* 0x0000000008007223 */ /* 0x000fe4000000081d */
[----:B0-----:R-:W-:Y:S01]  /*3a80*/  FMUL R10, R10, UR6 ;  /* 0x000000060a0a7c20 */ /* 0x001fe20008400000 */
[----:B------:R-:W-:Y:S01]  /*3a90*/  FMUL R37, R11, UR6 ;  /* 0x000000060b257c20 */ /* 0x000fe20008400000 */
[----:B------:R-:W-:Y:S01]  /*3aa0*/  FMUL R9, R0, UR6 ;  /* 0x0000000600097c20 */ /* 0x000fe20008400000 */
[----:B------:R-:W-:Y:S06]  /*3ab0*/  BRA `(.L_x_126) ;  /* 0x0000000000587947 */ /* 0x000fec0003800000 */
.L_x_279:
[----:B------:R-:W2:Y:S04]  /*3ac0*/  LDG.E R0, desc[UR12][R6.64+0x2c] ;  /* 0x00002c0c06007981 */ /* 0x000ea8000c1e1900 */
[----:B------:R0:W5:Y:S01]  /*3ad0*/  LDG.E R3, desc[UR12][R6.64+0x28] ;  /* 0x0000280c06037981 */ /* 0x000162000c1e1900 */
[----:B--2---:R-:W1:Y:S02]  /*3ae0*/  F2I.TRUNC.NTZ R0, R0 ;  /* 0x0000000000007305 */ /* 0x004e64000020f100 */
[----:B-1----:R-:W-:-:S13]  /*3af0*/  ISETP.NE.AND P0, PT, R0, 0x2, PT ;  /* 0x000000020000780c */ /* 0x002fda0003f05270 */
[----:B0-----:R-:W-:Y:S05]  /*3b00*/  @!P0 BRA `(.L_x_141) ;  /* 0x0000000000288947 */ /* 0x001fea0003800000 */
[----:B------:R-:W-:-:S13]  /*3b10*/  ISETP.NE.AND P0, PT, R0, 0x1, PT ;  /* 0x000000010000780c */ /* 0x000fda0003f05270 */
[----:B------:R-:W-:Y:S05]  /*3b20*/  @!P0 BRA `(.L_x_142) ;  /* 0x0000000000148947 */ /* 0x000fea0003800000 */
[----:B------:R-:W-:-:S13]  /*3b30*/  ISETP.NE.AND P0, PT, R0, RZ, PT ;  /* 0x000000ff0000720c */ /* 0x000fda0003f05270 */
[----:B------:R-:W-:Y:S05]  /*3b40*/  @P0 BRA `(.L_x_126) ;  /* 0x0000000000340947 */ /* 0x000fea0003800000 */
[----:B-----5:R-:W-:-:S04]  /*3b50*/  FADD R10, -R30, R3 ;  /* 0x000000031e0a7221 */ /* 0x020fc80000000100 */
[----:B------:R-:W-:Y:S01]  /*3b60*/  FMUL R10, R10, 5 ;  /* 0x40a000000a0a7820 */ /* 0x000fe20000400000 */
[----:B------:R-:W-:Y:S06]  /*3b70*/  BRA `(.L_x_126) ;  /* 0x0000000000287947 */ /* 0x000fec0003800000 */
.L_x_142:
[----:B-----5:R-:W-:-:S04]  /*3b80*/  FADD R37, -R28, R3 ;  /* 0x000000031c257221 */ /* 0x020fc80000000100 */
[----:B------:R-:W-:Y:S01]  /*3b90*/  FMUL R37, R37, 5 ;  /* 0x40a0000025257820 */ /* 0x000fe20000400000 */
[----:B------:R-:W-:Y:S06]  /*3ba0*/  BRA `(.L_x_126) ;  /* 0x00000000001c7947 */ /* 0x000fec0003800000 */
.L_x_141:
[----:B-----5:R-:W-:-:S04]  /*3bb0*/  FADD R9, -R29, R3 ;  /* 0x000000031d097221 */ /* 0x020fc80000000100 */
[----:B------:R-:W-:Y:S01]  /*3bc0*/  FMUL R9, R9, 5 ;  /* 0x40a0000009097820 */ /* 0x000fe20000400000 */
[----:B------:R-:W-:Y:S06]  /*3bd0*/  BRA `(.L_x_126) ;  /* 0x0000000000107947 */ /* 0x000fec0003800000 */
.L_x_281:
[----:B------:R-:W-:Y:S02]  /*3be0*/  FSETP.GT.AND P0, PT, |R29|, R16, PT ;  /* 0x000000101d00720b */ /* 0x000fe40003f04200 */
[----:B------:R-:W-:Y:S02]  /*3bf0*/  MOV R10, R15 ;  /* 0x0000000f000a7202 */ /* 0x000fe40000000f00 */
[----:B------:R-:W-:-:S09]  /*3c00*/  MOV R37, R14 ;  /* 0x0000000e00257202 */ /* 0x000fd20000000f00 */
[----:B------:R-:W-:-:S07]  /*3c10*/  @P0 MOV R9, R18 ;  /* 0x0000001200090202 */ /* 0x000fce0000000f00 */
.L_x_126:
[----:B------:R-:W-:Y:S05]  /*3c20*/  BSYNC.RECONVERGENT B3 ;  /* 0x0000000000037941 */ /* 0x000fea0003800200 */
.L_x_124:
[----:B------:R-:W2:Y:S02]  /*3c30*/  LDG.E R6, desc[UR12][R6.64+0x48] ;  /* 0x0000480c06067981 */ /* 0x000ea4000c1e1900 */
[C---:B--2---:R-:W-:Y:S01]  /*3c40*/  FFMA R21, R6.reuse, R10, R21 ;  /* 0x0000000a06157223 */ /* 0x044fe20000000015 */
[C---:B------:R-:W-:Y:S01]  /*3c50*/  FFMA R20, R6.reuse, R37, R20 ;  /* 0x0000002506147223 */ /* 0x040fe20000000014 */
[----:B------:R-:W-:-:S07]  /*3c60*/  FFMA R19, R6, R9, R19 ;  /* 0x0000000906137223 */ /* 0x000fce0000000013 */
.L_x_122:
[----:B------:R-:W-:Y:S05]  /*3c70*/  BSYNC.RECONVERGENT B2 ;  /* 0x0000000000027941 */ /* 0x000fea0003800200 */
.L_x_118:
[----:B------:R-:W0:Y:S01]  /*3c80*/  LDCU UR6, c[0x0][0x3e8] ;  /* 0x00007d00ff0677ac */ /* 0x000e220008000800 */
[----:B------:R-:W-:-:S04]  /*3c90*/  IADD3 R17, PT, PT, R17, 0x1, RZ ;  /* 0x0000000111117810 */ /* 0x000fc80007ffe0ff */
[----:B0-----:R-:W-:-:S13]  /*3ca0*/  ISETP.NE.AND P0, PT, R17, UR6, PT ;  /* 0x0000000611007c0c */ /* 0x001fda000bf05270 */
[----:B------:R-:W-:Y:S05]  /*3cb0*/  @P0 BRA `(.L_x_143) ;  /* 0xfffffff000640947 */ /* 0x000fea000383ffff */
.L_x_117:
[----:B------:R-:W1:Y:S01]  /*3cc0*/  LDCU UR6, c[0x0][0x3e4] ;  /* 0x00007c80ff0677ac */ /* 0x000e620008000800 */
[----:B-----5:R-:W-:Y:S02]  /*3cd0*/  MOV R13, RZ ;  /* 0x000000ff000d7202 */ /* 0x020fe40000000f00 */
[----:B------:R-:W-:Y:S01]  /*3ce0*/  MOV R9, RZ ;  /* 0x000000ff00097202 */ /* 0x000fe20000000f00 */
[----:B------:R-:W2:Y:S01]  /*3cf0*/  LDCU UR4, c[0x0][0x3c4] ;  /* 0x00007880ff0477ac */ /* 0x000ea20008000800 */
[----:B------:R-:W-:Y:S01]  /*3d00*/  MOV R7, RZ ;  /* 0x000000ff00077202 */ /* 0x000fe20000000f00 */
[----:B-1----:R-:W-:Y:S01]  /*3d10*/  UISETP.GE.AND UP0, UPT, UR6, 0x1, UPT ;  /* 0x000000010600788c */ /* 0x002fe2000bf06270 */
[----:B--2---:R-:W-:Y:S01]  /*3d20*/  FFMA R24, R21, UR4, R24 ;  /* 0x0000000415187c23 */ /* 0x004fe20008000018 */
[----:B------:R-:W-:Y:S01]  /*3d30*/  FFMA R23, R20, UR4, R23 ;  /* 0x0000000414177c23 */ /* 0x000fe20008000017 */
[----:B------:R-:W-:-:S06]  /*3d40*/  FFMA R22, R19, UR4, R22 ;  /* 0x0000000413167c23 */ /* 0x000fcc0008000016 */
[----:B------:R-:W-:Y:S05]  /*3d50*/  BRA.U !UP0, `(.L_x_144) ;  /* 0x0000001508747547 */ /* 0x000fea000b800000 */
[----:B------:R-:W-:Y:S01]  /*3d60*/  UISETP.GE.U32.AND UP0, UPT, UR6, 0x4, UPT ;  /* 0x000000040600788c */ /* 0x000fe2000bf06070 */
[----:B------:R-:W-:Y:S01]  /*3d70*/  HFMA2 R7, -RZ, RZ, 0, 0 ;  /* 0x00000000ff077431 */ /* 0x000fe200000001ff */
[----:B------:R-:W-:Y:S01]  /*3d80*/  MOV R9, RZ ;  /* 0x000000ff00097202 */ /* 0x000fe20000000f00 */
[----:B------:R-:W-:Y:S01]  /*3d90*/  HFMA2 R13, -RZ, RZ, 0, 0 ;  /* 0x00000000ff0d7431 */ /* 0x000fe200000001ff */
[----:B------:R-:W-:Y:S01]  /*3da0*/  ULOP3.LUT UR8, UR6, 0x3, URZ, 0xc0, !UPT ;  /* 0x0000000306087892 */ /* 0x000fe2000f8ec0ff */
[----:B------:R-:W-:-:S04]  /*3db0*/  UMOV UR4, URZ ;  /* 0x000000ff00047c82 */ /* 0x000fc80008000000 */
[----:B------:R-:W-:Y:S07]  /*3dc0*/  BRA.U !UP0, `(.L_x_145) ;  /* 0x0000001108247547 */ /* 0x000fee000b800000 */
[----:B------:R-:W1:Y:S01]  /*3dd0*/  LDCU.64 UR10, c[0x0][0x388] ;  /* 0x00007100ff0a77ac */ /* 0x000e620008000a00 */
[----:B------:R-:W-:Y:S01]  /*3de0*/  MOV R7, RZ ;  /* 0x000000ff00077202 */ /* 0x000fe20000000f00 */
[----:B------:R-:W-:-:S04]  /*3df0*/  ULOP3.LUT UR4, UR6, 0x7ffffffc, URZ, 0xc0, !UPT ;  /* 0x7ffffffc06047892 */ /* 0x000fc8000f8ec0ff */
[----:B------:R-:W-:Y:S02]  /*3e00*/  UIADD3 UR7, UPT, UPT, -UR4, URZ, URZ ;  /* 0x000000ff04077290 */ /* 0x000fe4000fffe1ff */
[----:B-1----:R-:W-:-:S04]  /*3e10*/  UIADD3 UR5, UP0, UPT, UR10, 0x40, URZ ;  /* 0x000000400a057890 */ /* 0x002fc8000ff1e0ff */
[----:B------:R-:W-:Y:S02]  /*3e20*/  UIADD3.X UR6, UPT, UPT, URZ, UR11, URZ, UP0, !UPT ;  /* 0x0000000bff067290 */ /* 0x000fe400087fe4ff */
[----:B0-----:R-:W-:-:S04]  /*3e30*/  MOV R14, UR5 ;  /* 0x00000005000e7c02 */ /* 0x001fc80008000f00 */
[----:B------:R-:W-:-:S07]  /*3e40*/  MOV R15, UR6 ;  /* 0x00000006000f7c02 */ /* 0x000fce0008000f00 */
.L_x_186:
[----:B------:R-:W2:Y:S01]  /*3e50*/  LDG.E R0, desc[UR12][R14.64+-0x40] ;  /* 0xffffc00c0e007981 */ /* 0x000ea2000c1e1900 */
[----:B------:R-:W-:Y:S01]  /*3e60*/  UIADD3 UR7, UPT, UPT, UR7, 0x4, URZ ;  /* 0x0000000407077890 */ /* 0x000fe2000fffe0ff */
[----:B------:R-:W-:Y:S04]  /*3e70*/  BSSY.RECONVERGENT B2, `(.L_x_146) ;  /* 0x000003d000027945 */ /* 0x000fe80003800200 */
[----:B------:R-:W-:Y:S01]  /*3e80*/  BSSY.RELIABLE B0, `(.L_x_147) ;  /* 0x000000a000007945 */ /* 0x000fe20003800100 */
[----:B------:R-:W-:Y:S01]  /*3e90*/  UISETP.NE.AND UP0, UPT, UR7, URZ, UPT ;  /* 0x000000ff0700728c */ /* 0x000fe2000bf05270 */
[----:B--2---:R-:W-:-:S13]  /*3ea0*/  ISETP.NE.AND P0, PT, R0, R31, PT ;  /* 0x0000001f0000720c */ /* 0x004fda0003f05270 */
[----:B------:R-:W-:Y:S05]  /*3eb0*/  @P0 BRA `(.L_x_148) ;  /* 0x0000000000080947 */ /* 0x000fea0003800000 */
[----:B------:R0:W5:Y:S01]  /*3ec0*/  LDG.E R0, desc[UR12][R14.64+-0x3c] ;  /* 0xffffc40c0e007981 */ /* 0x000162000c1e1900 */
[----:B------:R-:W-:Y:S05]  /*3ed0*/  BRA `(.L_x_149) ;  /* 0x0000000000107947 */ /* 0x000fea0003800000 */
.L_x_148:
[----:B------:R-:W2:Y:S02]  /*3ee0*/  LDG.E R2, desc[UR12][R14.64+-0x3c] ;  /* 0xffffc40c0e027981 */ /* 0x000ea4000c1e1900 */
[----:B--2---:R-:W-:-:S13]  /*3ef0*/  ISETP.NE.AND P0, PT, R2, R31, PT ;  /* 0x0000001f0200720c */ /* 0x004fda0003f05270 */
[----:B------:R-:W-:Y:S05]  /*3f00*/  @P0 BREAK.RELIABLE B0 ;  /* 0x0000000000000942 */ /* 0x000fea0003800100 */
[----:B------:R-:W-:Y:S05]  /*3f10*/  @P0 BRA `(.L_x_150) ;  /* 0x0000000000c80947 */ /* 0x000fea0003800000 */
.L_x_149:
[----:B------:R-:W-:Y:S05]  /*3f20*/  BSYNC.RELIABLE B0 ;  /* 0x0000000000007941 */ /* 0x000fea0003800100 */
.L_x_147:
[----:B------:R-:W1:Y:S02]  /*3f30*/  LDC.64 R10, c[0x0][0x380] ;  /* 0x0000e000ff0a7b82 */ /* 0x000e640000000a00 */
[----:B-1---5:R-:W-:-:S05]  /*3f40*/  IMAD.WIDE R10, R0, 0x48, R10 ;  /* 0x00000048000a7825 */ /* 0x022fca00078e020a */
        /* <DEDUP_REMOVED lines=18> */
.L_x_152:
[----:B------:R-:W-:Y:S01]  /*4070*/  FMUL.FTZ R32, R17, R8 ;  /* 0x0000000811207220 */ /* 0x000fe20000410000 */
[----:B------:R-:W-:-:S03]  /*4080*/  FMUL.FTZ R8, R8, 0.5 ;  /* 0x3f00000008087820 */ /* 0x000fc60000410000 */
[----:B------:R-:W-:-:S04]  /*4090*/  FFMA R3, -R32, R32, R17 ;  /* 0x0000002020037223 */ /* 0x000fc80000000111 */
[----:B------:R-:W-:-:S07]  /*40a0*/  FFMA R32, R3, R8, R32 ;  /* 0x0000000803207223 */ /* 0x000fce0000000020 */
.L_x_153:
[----:B------:R-:W-:Y:S05]  /*40b0*/  BSYNC.RECONVERGENT B0 ;  /* 0x0000000000007941 */ /* 0x000fea0003800200 */
.L_x_151:
[----:B------:R-:W-:-:S05]  /*40c0*/  FADD R32, R32, 0.0010000000474974513054 ;  /* 0x3a83126f20207421 */ /* 0x000fca0000000000 */
[----:B------:R-:W-:-:S13]  /*40d0*/  FSETP.GT.AND P0, PT, R32, 0.0010000000474974513054, PT ;  /* 0x3a83126f2000780b */ /* 0x000fda0003f04000 */
[----:B------:R-:W-:Y:S05]  /*40e0*/  @!P0 BRA `(.L_x_150) ;  /* 0x0000000000548947 */ /* 0x000fea0003800000 */
[----:B------:R-:W2:Y:S04]  /*40f0*/  LDG.E R3, desc[UR12][R14.64+-0x34] ;  /* 0xffffcc0c0e037981 */ /* 0x000ea8000c1e1900 */
[----:B------:R1:W5:Y:S01]  /*4100*/  LDG.E R10, desc[UR12][R14.64+-0x38] ;  /* 0xffffc80c0e0a7981 */ /* 0x000362000c1e1900 */
[----:B------:R-:W3:Y:S01]  /*4110*/  MUFU.RCP R8, R32 ;  /* 0x0000002000087308 */ /* 0x000ee20000001000 */
[----:B------:R-:W-:Y:S01]  /*4120*/  BSSY.RECONVERGENT B3, `(.L_x_154) ;  /* 0x000000c000037945 */ /* 0x000fe20003800200 */
[----:B---3--:R-:W-:-:S04]  /*4130*/  FFMA R11, -R32, R8, 1 ;  /* 0x3f800000200b7423 */ /* 0x008fc80000000108 */
[----:B------:R-:W-:Y:S02]  /*4140*/  FFMA R8, R8, R11, R8 ;  /* 0x0000000b08087223 */ /* 0x000fe40000000008 */
[----:B--2---:R-:W2:Y:S02]  /*4150*/  FCHK P0, R3, R32 ;  /* 0x0000002003007302 */ /* 0x004ea40000000000 */
[----:B------:R-:W-:-:S04]  /*4160*/  FFMA R11, R3, R8, RZ ;  /* 0x00000008030b7223 */ /* 0x000fc800000000ff */
[----:B------:R-:W-:-:S04]  /*4170*/  FFMA R12, -R32, R11, R3 ;  /* 0x0000000b200c7223 */ /* 0x000fc80000000103 */
[----:B------:R-:W-:Y:S01]  /*4180*/  FFMA R8, R8, R12, R11 ;  /* 0x0000000c08087223 */ /* 0x000fe2000000000b */
[----:B-12---:R-:W-:Y:S06]  /*4190*/  @!P0 BRA `(.L_x_155) ;  /* 0x0000000000108947 */ /* 0x006fec0003800000 */
[----:B------:R-:W-:Y:S02]  /*41a0*/  MOV R11, R32 ;  /* 0x00000020000b7202 */ /* 0x000fe40000000f00 */
[----:B------:R-:W-:-:S07]  /*41b0*/  MOV R32, 0x41d0 ;  /* 0x000041d000207802 */ /* 0x000fce0000000f00 */
[----:B0----5:R-:W-:Y:S05]  /*41c0*/  CALL.REL.NOINC `($__internal_4_$__cuda_sm3x_div_rn_noftz_f32_slowpath) ;  /* 0x0000002c00b07944 */ /* 0x021fea0003c00000 */
[----:B------:R-:W-:-:S07]  /*41d0*/  MOV R8, R3 ;  /* 0x0000000300087202 */ /* 0x000fce0000000f00 */
.L_x_155:
[----:B------:R-:W-:Y:S05]  /*41e0*/  BSYNC.RECONVERGENT B3 ;  /* 0x0000000000037941 */ /* 0x000fea0003800200 */
.L_x_154:
[----:B------:R-:W-:-:S04]  /*41f0*/  FADD R3, -R8, 1 ;  /* 0x3f80000008037421 */ /* 0x000fc80000000100 */
[----:B-----5:R-:W-:-:S04]  /*4200*/  FMUL R3, R10, R3 ;  /* 0x000000030a037220 */ /* 0x020fc80000400000 */
[-C--:B------:R-:W-:Y:S01]  /*4210*/  FFMA R13, R6, R3.reuse, R13 ;  /* 0x00000003060d7223 */ /* 0x080fe2000000000d */
[-C--:B------:R-:W-:Y:S01]  /*4220*/  FFMA R9, R2, R3.reuse, R9 ;  /* 0x0000000302097223 */ /* 0x080fe20000000009 */
[----:B------:R-:W-:-:S07]  /*4230*/  FFMA R7, R0, R3, R7 ;  /* 0x0000000300077223 */ /* 0x000fce0000000007 */
.L_x_150:
[----:B------:R-:W-:Y:S05]  /*4240*/  BSYNC.RECONVERGENT B2 ;  /* 0x0000000000027941 */ /* 0x000fea0003800200 */
.L_x_146:
        /* <DEDUP_REMOVED lines=11> */
.L_x_158:
[----:B------:R1:W5:Y:S02]  /*4300*/  LDG.E R0, desc[UR12][R14.64+-0x1c] ;  /* 0xffffe40c0e007981 */ /* 0x000364000c1e1900 */
.L_x_159:
[----:B------:R-:W-:Y:S05]  /*4310*/  BSYNC.RELIABLE B0 ;  /* 0x0000000000007941 */ /* 0x000fea0003800100 */
.L_x_157:
[----:B------:R-:W2:Y:S02]  /*4320*/  LDC.64 R10, c[0x0][0x380] ;  /* 0x0000e000ff0a7b82 */ /* 0x000ea40000000a00 */
[----:B--2--5:R-:W-:-:S05]  /*4330*/  IMAD.WIDE R10, R0, 0x48, R10 ;  /* 0x00000048000a7825 */ /* 0x024fca00078e020a */
        /* <DEDUP_REMOVED lines=10> */
[----:B------:R2:W3:Y:S01]  /*43e0*/  MUFU.RSQ R8, R17 ;  /* 0x0000001100087308 */ /* 0x0004e20000001400 */
[----:B------:R-:W-:-:S04]  /*43f0*/  IADD3 R3, PT, PT, R17, -0xd000000, RZ ;  /* 0xf300000011037810 */ /* 0x000fc80007ffe0ff */
[----:B------:R-:W-:-:S13]  /*4400*/  ISETP.GT.U32.AND P0, PT, R3, 0x727fffff, PT ;  /* 0x727fffff0300780c */ /* 0x000fda0003f04070 */
[----:B--23--:R-:W-:Y:S05]  /*4410*/  @!P0 BRA `(.L_x_162) ;  /* 0x0000000000108947 */ /* 0x00cfea0003800000 */
[----:B------:R-:W-:Y:S02]  /*4420*/  MOV R3, R17 ;  /* 0x0000001100037202 */ /* 0x000fe40000000f00 */
[----:B------:R-:W-:-:S07]  /*4430*/  MOV R8, 0x4450 ;  /* 0x0000445000087802 */ /* 0x000fce0000000f00 */
[----:B01----:R-:W-:Y:S05]  /*4440*/  CALL.REL.NOINC `($__internal_3_$__cuda_sm20_sqrt_rn_f32_slowpath) ;  /* 0x0000002800b87944 */ /* 0x003fea0003c00000 */
[----:B------:R-:W-:Y:S05]  /*4450*/  BRA `(.L_x_163) ;  /* 0x0000000000107947 */ /* 0x000fea0003800000 */
.L_x_162:
[----:B------:R-:W-:Y:S01]  /*4460*/  FMUL.FTZ R32, R17, R8 ;  /* 0x0000000811207220 */ /* 0x000fe20000410000 */
[----:B------:R-:W-:-:S03]  /*4470*/  FMUL.FTZ R8, R8, 0.5 ;  /* 0x3f00000008087820 */ /* 0x000fc60000410000 */
[----:B------:R-:W-:-:S04]  /*4480*/  FFMA R3, -R32, R32, R17 ;  /* 0x0000002020037223 */ /* 0x000fc80000000111 */
[----:B------:R-:W-:-:S07]  /*4490*/  FFMA R32, R3, R8, R32 ;  /* 0x0000000803207223 */ /* 0x000fce0000000020 */
.L_x_163:
[----:B------:R-:W-:Y:S05]  /*44a0*/  BSYNC.RECONVERGENT B0 ;  /* 0x0000000000007941 */ /* 0x000fea0003800200 */
.L_x_161:
[----:B------:R-:W-:-:S05]  /*44b0*/  FADD R32, R32, 0.0010000000474974513054 ;  /* 0x3a83126f20207421 */ /* 0x000fca0000000000 */
[----:B------:R-:W-:-:S13]  /*44c0*/  FSETP.GT.AND P0, PT, R32, 0.0010000000474974513054, PT ;  /* 0x3a83126f2000780b */ /* 0x000fda0003f04000 */
[----:B------:R-:W-:Y:S05]  /*44d0*/  @!P0 BRA `(.L_x_160) ;  /* 0x0000000000548947 */ /* 0x000fea0003800000 */
[----:B------:R-:W2:Y:S04]  /*44e0*/  LDG.E R3, desc[UR12][R14.64+-0x14] ;  /* 0xffffec0c0e037981 */ /* 0x000ea8000c1e1900 */
[----:B------:R3:W5:Y:S01]  /*44f0*/  LDG.E R10, desc[UR12][R14.64+-0x18] ;  /* 0xffffe80c0e0a7981 */ /* 0x000762000c1e1900 */
[----:B------:R-:W4:Y:S01]  /*4500*/  MUFU.RCP R8, R32 ;  /* 0x0000002000087308 */ /* 0x000f220000001000 */
[----:B------:R-:W-:Y:S01]  /*4510*/  BSSY.RECONVERGENT B3, `(.L_x_164) ;  /* 0x000000c000037945 */ /* 0x000fe20003800200 */
[----:B----4-:R-:W-:-:S04]  /*4520*/  FFMA R11, -R32, R8, 1 ;  /* 0x3f800000200b7423 */ /* 0x010fc80000000108 */
[----:B------:R-:W-:Y:S02]  /*4530*/  FFMA R8, R8, R11, R8 ;  /* 0x0000000b08087223 */ /* 0x000fe40000000008 */
[----:B--2---:R-:W2:Y:S02]  /*4540*/  FCHK P0, R3, R32 ;  /* 0x0000002003007302 */ /* 0x004ea40000000000 */
[----:B------:R-:W-:-:S04]  /*4550*/  FFMA R11, R3, R8, RZ ;  /* 0x00000008030b7223 */ /* 0x000fc800000000ff */
[----:B------:R-:W-:-:S04]  /*4560*/  FFMA R12, -R32, R11, R3 ;  /* 0x0000000b200c7223 */ /* 0x000fc80000000103 */
[----:B------:R-:W-:Y:S01]  /*4570*/  FFMA R8, R8, R12, R11 ;  /* 0x0000000c08087223 */ /* 0x000fe2000000000b */
[----:B--23--:R-:W-:Y:S06]  /*4580*/  @!P0 BRA `(.L_x_165) ;  /* 0x0000000000108947 */ /* 0x00cfec0003800000 */
[----:B------:R-:W-:Y:S02]  /*4590*/  MOV R11, R32 ;  /* 0x00000020000b7202 */ /* 0x000fe40000000f00 */
[----:B------:R-:W-:-:S07]  /*45a0*/  MOV R32, 0x45c0 ;  /* 0x000045c000207802 */ /* 0x000fce0000000f00 */
[----:B01---5:R-:W-:Y:S05]  /*45b0*/  CALL.REL.NOINC `($__internal_4_$__cuda_sm3x_div_rn_noftz_f32_slowpath) ;  /* 0x0000002800b47944 */ /* 0x023fea0003c00000 */
[----:B------:R-:W-:-:S07]  /*45c0*/  MOV R8, R3 ;  /* 0x0000000300087202 */ /* 0x000fce0000000f00 */
.L_x_165:
[----:B------:R-:W-:Y:S05]  /*45d0*/  BSYNC.RECONVERGENT B3 ;  /* 0x0000000000037941 */ /* 0x000fea0003800200 */
.L_x_164:
[----:B------:R-:W-:-:S04]  /*45e0*/  FADD R3, -R8, 1 ;  /* 0x3f80000008037421 */ /* 0x000fc80000000100 */
[----:B-----5:R-:W-:-:S04]  /*45f0*/  FMUL R3, R10, R3 ;  /* 0x000000030a037220 */ /* 0x020fc80000400000 */
[-C--:B------:R-:W-:Y:S01]  /*4600*/  FFMA R13, R6, R3.reuse, R13 ;  /* 0x00000003060d7223 */ /* 0x080fe2000000000d */
[-C--:B------:R-:W-:Y:S01]  /*4610*/  FFMA R9, R2, R3.reuse, R9 ;  /* 0x0000000302097223 */ /* 0x080fe20000000009 */
[----:B------:R-:W-:-:S07]  /*4620*/  FFMA R7, R0, R3, R7 ;  /* 0x0000000300077223 */ /* 0x000fce0000000007 */
.L_x_160:
[----:B------:R-:W-:Y:S05]  /*4630*/  BSYNC.RECONVERGENT B2 ;  /* 0x0000000000027941 */ /* 0x000fea0003800200 */
.L_x_156:
        /* <DEDUP_REMOVED lines=11> */
.L_x_168:
[----:B------:R2:W5:Y:S02]  /*46f0*/  LDG.E R0, desc[UR12][R14.64+0x4] ;  /* 0x0000040c0e007981 */ /* 0x000564000c1e1900 */
.L_x_169:
[----:B------:R-:W-:Y:S05]  /*4700*/  BSYNC.RELIABLE B0 ;  /* 0x0000000000007941 */ /* 0x000fea0003800100 */
.L_x_167:
[----:B------:R-:W3:Y:S02]  /*4710*/  LDC.64 R10, c[0x0][0x380] ;  /* 0x0000e000ff0a7b82 */ /* 0x000ee40000000a00 */
[----:B---3-5:R-:W-:-:S05]  /*4720*/  IMAD.WIDE R10, R0, 0x48, R10 ;  /* 0x00000048000a7825 */ /* 0x028fca00078e020a */
[----:B------:R-:W3:Y:S04]  /*4730*/  LDG.E R17, desc[UR12][R10.64+0x4] ;  /* 0x0000040c0a117981 */ /* 0x000ee8000c1e1900 */
[----:B------:R-:W4:Y:S04]  /*4740*/  LDG.E R3, desc[UR12][R10.64] ;  /* 0x0000000c0a037981 */ /* 0x000f28000c1e1900 */
[----:B------:R-:W2:Y:S01]  /*4750*/  LDG.E R0, desc[UR12][R10.64+0x8] ;  /* 0x0000080c0a007981 */ /* 0x000ea2000c1e1900 */
[----:B------:R-:W-:Y:S01]  /*4760*/  BSSY.RECONVERGENT B0, `(.L_x_171) ;  /* 0x0000013000007945 */ /* 0x000fe20003800200 */
[----:B---3--:R-:W-:Y:S01]  /*4770*/  FADD R2, R28, -R17 ;  /* 0x800000111c027221 */ /* 0x008fe20000000000 */
[----:B----4-:R-:W-:-:S03]  /*4780*/  FADD R6, R30, -R3 ;  /* 0x800000031e067221 */ /* 0x010fc60000000000 */
[----:B------:R-:W-:Y:S01]  /*4790*/  FMUL R3, R2, R2 ;  /* 0x0000000202037220 */ /* 0x000fe20000400000 */
[----:B--2---:R-:W-:-:S03]  /*47a0*/  FADD R0, R29, -R0 ;  /* 0x800000001d007221 */ /* 0x004fc60000000000 */
        /* <DEDUP_REMOVED lines=10> */
.L_x_172:
[----:B------:R-:W-:Y:S01]  /*4850*/  FMUL.FTZ R32, R17, R8 ;  /* 0x0000000811207220 */ /* 0x000fe20000410000 */
[----:B------:R-:W-:-:S03]  /*4860*/  FMUL.FTZ R8, R8, 0.5 ;  /* 0x3f00000008087820 */ /* 0x000fc60000410000 */
[----:B------:R-:W-:-:S04]  /*4870*/  FFMA R3, -R32, R32, R17 ;  /* 0x0000002020037223 */ /* 0x000fc80000000111 */
[----:B------:R-:W-:-:S07]  /*4880*/  FFMA R32, R3, R8, R32 ;  /* 0x0000000803207223 */ /* 0x000fce0000000020 */
.L_x_173:
[----:B------:R-:W-:Y:S05]  /*4890*/  BSYNC.RECONVERGENT B0 ;  /* 0x0000000000007941 */ /* 0x000fea0003800200 */
.L_x_171:
        /* <DEDUP_REMOVED lines=18> */
.L_x_175:
[----:B------:R-:W-:Y:S05]  /*49c0*/  BSYNC.RECONVERGENT B3 ;  /* 0x0000000000037941 */ /* 0x000fea0003800200 */
.L_x_174:
[----:B------:R-:W-:-:S04]  /*49d0*/  FADD R3, -R8, 1 ;  /* 0x3f80000008037421 */ /* 0x000fc80000000100 */
[----:B-----5:R-:W-:-:S04]  /*49e0*/  FMUL R3, R10, R3 ;  /* 0x000000030a037220 */ /* 0x020fc80000400000 */
[-C--:B------:R-:W-:Y:S01]  /*49f0*/  FFMA R13, R6, R3.reuse, R13 ;  /* 0x00000003060d7223 */ /* 0x080fe2000000000d */
[-C--:B------:R-:W-:Y:S01]  /*4a00*/  FFMA R9, R2, R3.reuse, R9 ;  /* 0x0000000302097223 */ /* 0x080fe20000000009 */
[----:B------:R-:W-:-:S07]  /*4a10*/  FFMA R7, R0, R3, R7 ;  /* 0x0000000300077223 */ /* 0x000fce0000000007 */
.L_x_170:
[----:B------:R-:W-:Y:S05]  /*4a20*/  BSYNC.RECONVERGENT B2 ;  /* 0x0000000000027941 */ /* 0x000fea0003800200 */
.L_x_166:
        /* <DEDUP_REMOVED lines=11> */
.L_x_178:
[----:B------:R2:W5:Y:S02]  /*4ae0*/  LDG.E R0, desc[UR12][R14.64+0x24] ;  /* 0x0000240c0e007981 */ /* 0x000564000c1e1900 */
.L_x_179:
[----:B------:R-:W-:Y:S05]  /*4af0*/  BSYNC.RELIABLE B0 ;  /* 0x0000000000007941 */ /* 0x000fea0003800100 */
.L_x_177:
        /* <DEDUP_REMOVED lines=20> */
.L_x_182:
[----:B------:R-:W-:Y:S01]  /*4c40*/  FMUL.FTZ R32, R17, R8 ;  /* 0x0000000811207220 */ /* 0x000fe20000410000 */
[----:B------:R-:W-:-:S03]  /*4c50*/  FMUL.FTZ R8, R8, 0.5 ;  /* 0x3f00000008087820 */ /* 0x000fc60000410000 */
[----:B------:R-:W-:-:S04]  /*4c60*/  FFMA R3, -R32, R32, R17 ;  /* 0x0000002020037223 */ /* 0x000fc80000000111 */
[----:B------:R-:W-:-:S07]  /*4c70*/  FFMA R32, R3, R8, R32 ;  /* 0x0000000803207223 */ /* 0x000fce0000000020 */
.L_x_183:
[----:B------:R-:W-:Y:S05]  /*4c80*/  BSYNC.RECONVERGENT B0 ;  /* 0x0000000000007941 */ /* 0x000fea0003800200 */
.L_x_181:
        /* <DEDUP_REMOVED lines=18> */
.L_x_185:
[----:B------:R-:W-:Y:S05]  /*4db0*/  BSYNC.RECONVERGENT B3 ;  /* 0x0000000000037941 */ /* 0x000fea0003800200 */
.L_x_184:
[----:B------:R-:W-:-:S04]  /*4dc0*/  FADD R3, -R8, 1 ;  /* 0x3f80000008037421 */ /* 0x000fc80000000100 */
[----:B-----5:R-:W-:-:S04]  /*4dd0*/  FMUL R3, R10, R3 ;  /* 0x000000030a037220 */ /* 0x020fc80000400000 */
[-C--:B------:R-:W-:Y:S01]  /*4de0*/  FFMA R13, R6, R3.reuse, R13 ;  /* 0x00000003060d7223 */ /* 0x080fe2000000000d */
[-C--:B------:R-:W-:Y:S01]  /*4df0*/  FFMA R9, R2, R3.reuse, R9 ;  /* 0x0000000302097223 */ /* 0x080fe20000000009 */
[----:B------:R-:W-:-:S07]  /*4e00*/  FFMA R7, R0, R3, R7 ;  /* 0x0000000300077223 */ /* 0x000fce0000000007 */
.L_x_180:
[----:B------:R-:W-:Y:S05]  /*4e10*/  BSYNC.RECONVERGENT B2 ;  /* 0x0000000000027941 */ /* 0x000fea0003800200 */
.L_x_176:
[----:B------:R-:W-:Y:S05]  /*4e20*/  WARPSYNC.ALL ;  /* 0x0000000000007948 */ /* 0x000fea0003800000 */
[----:B01----:R-:W-:-:S04]  /*4e30*/  IADD3 R14, P0, PT, R14, 0x80, RZ ;  /* 0x000000800e0e7810 */ /* 0x003fc80007f1e0ff */
[----:B------:R-:W-:Y:S01]  /*4e40*/  IADD3.X R15, PT, PT, RZ, R15, RZ, P0, !PT ;  /* 0x0000000fff0f7210 */ /* 0x000fe200007fe4ff */
[----:B------:R-:W-:Y:S08]  /*4e50*/  BRA.U UP0, `(.L_x_186) ;  /* 0xffffffed00fc7547 */ /* 0x000ff0000b83ffff */
.L_x_145:
[----:B------:R-:W-:-:S09]  /*4e60*/  UISETP.NE.AND UP0, UPT, UR8, URZ, UPT ;  /* 0x000000ff0800728c */ /* 0x000fd2000bf05270 */
[----:B------:R-:W-:Y:S05]  /*4e70*/  BRA.U !UP0, `(.L_x_144) ;  /* 0x00000005082c7547 */ /* 0x000fea000b800000 */
[----:B------:R-:W1:Y:S01]  /*4e80*/  LDCU.64 UR6, c[0x0][0x388] ;  /* 0x00007100ff0677ac */ /* 0x000e620008000a00 */
[----:B------:R-:W-:Y:S02]  /*4e90*/  UIADD3 UR8, UPT, UPT, -UR8, URZ, URZ ;  /* 0x000000ff08087290 */ /* 0x000fe4000fffe1ff */
[----:B-1----:R-:W-:-:S04]  /*4ea0*/  UIMAD.WIDE.U32 UR4, UR4, 0x20, UR6 ;  /* 0x00000020040478a5 */ /* 0x002fc8000f8e0006 */
[----:B------:R-:W-:-:S04]  /*4eb0*/  UIADD3 UR6, UP0, UPT, UR4, 0x8, URZ ;  /* 0x0000000804067890 */ /* 0x000fc8000ff1e0ff */
[----:B------:R-:W-:Y:S02]  /*4ec0*/  UIADD3.X UR4, UPT, UPT, URZ, UR5, URZ, UP0, !UPT ;  /* 0x00000005ff047290 */ /* 0x000fe400087fe4ff */
[----:B0-----:R-:W-:-:S04]  /*4ed0*/  MOV R14, UR6 ;  /* 0x00000006000e7c02 */ /* 0x001fc80008000f00 */
[----:B------:R-:W-:-:S07]  /*4ee0*/  MOV R15, UR4 ;  /* 0x00000004000f7c02 */ /* 0x000fce0008000f00 */
.L_x_197:
[----:B------:R-:W2:Y:S01]  /*4ef0*/  LDG.E R0, desc[UR12][R14.64+-0x8] ;  /* 0xfffff80c0e007981 */ /* 0x000ea2000c1e1900 */
[----:B------:R-:W-:Y:S01]  /*4f00*/  UIADD3 UR8, UPT, UPT, UR8, 0x1, URZ ;  /* 0x0000000108087890 */ /* 0x000fe2000fffe0ff */
[----:B------:R-:W-:Y:S04]  /*4f10*/  BSSY.RECONVERGENT B2, `(.L_x_187) ;  /* 0x000003d000027945 */ /* 0x000fe80003800200 */
[----:B------:R-:W-:Y:S01]  /*4f20*/  BSSY.RELIABLE B0, `(.L_x_188) ;  /* 0x000000a000007945 */ /* 0x000fe20003800100 */
[----:B------:R-:W-:Y:S01]  /*4f30*/  UISETP.NE.AND UP0, UPT, UR8, URZ, UPT ;  /* 0x000000ff0800728c */ /* 0x000fe2000bf05270 */
[----:B--2---:R-:W-:-:S13]  /*4f40*/  ISETP.NE.AND P0, PT, R0, R31, PT ;  /* 0x0000001f0000720c */ /* 0x004fda0003f05270 */
[----:B------:R-:W-:Y:S05]  /*4f50*/  @!P0 BRA `(.L_x_189) ;  /* 0x0000000000148947 */ /* 0x000fea0003800000 */
[----:B------:R-:W2:Y:S02]  /*4f60*/  LDG.E R2, desc[UR12][R14.64+-0x4] ;  /* 0xfffffc0c0e027981 */ /* 0x000ea4000c1e1900 */
[----:B--2---:R-:W-:-:S13]  /*4f70*/  ISETP.NE.AND P0, PT, R2, R31, PT ;  /* 0x0000001f0200720c */ /* 0x004fda0003f05270 */
[----:B------:R-:W-:Y:S05]  /*4f80*/  @P0 BREAK.RELIABLE B0 ;  /* 0x0000000000000942 */ /* 0x000fea0003800100 */
[----:B------:R-:W-:Y:S05]  /*4f90*/  @!P0 BRA `(.L_x_190) ;  /* 0x0000000000088947 */ /* 0x000fea0003800000 */
[----:B------:R-:W-:Y:S05]  /*4fa0*/  BRA `(.L_x_191) ;  /* 0x0000000000cc7947 */ /* 0x000fea0003800000 */
.L_x_189:
[----:B------:R0:W5:Y:S02]  /*4fb0*/  LDG.E R0, desc[UR12][R14.64+-0x4] ;  /* 0xfffffc0c0e007981 */ /* 0x000164000c1e1900 */
.L_x_190:
[----:B------:R-:W-:Y:S05]  /*4fc0*/  BSYNC.RELIABLE B0 ;  /* 0x0000000000007941 */ /* 0x000fea0003800100 */
.L_x_188:
        /* <DEDUP_REMOVED lines=20> */
.L_x_193:
[----:B------:R-:W-:Y:S01]  /*5110*/  FMUL.FTZ R32, R17, R8 ;  /* 0x0000000811207220 */ /* 0x000fe20000410000 */
[----:B------:R-:W-:-:S03]  /*5120*/  FMUL.FTZ R8, R8, 0.5 ;  /* 0x3f00000008087820 */ /* 0x000fc60000410000 */
[----:B------:R-:W-:-:S04]  /*5130*/  FFMA R3, -R32, R32, R17 ;  /* 0x0000002020037223 */ /* 0x000fc80000000111 */
[----:B------:R-:W-:-:S07]  /*5140*/  FFMA R32, R3, R8, R32 ;  /* 0x0000000803207223 */ /* 0x000fce0000000020 */
.L_x_194:
[----:B------:R-:W-:Y:S05]  /*5150*/  BSYNC.RECONVERGENT B0 ;  /* 0x0000000000007941 */ /* 0x000fea0003800200 */
.L_x_192:
        /* <DEDUP_REMOVED lines=18> */
.L_x_196:
[----:B------:R-:W-:Y:S05]  /*5280*/  BSYNC.RECONVERGENT B3 ;  /* 0x0000000000037941 */ /* 0x000fea0003800200 */
.L_x_195:
[----:B------:R-:W-:-:S04]  /*5290*/  FADD R3, -R8, 1 ;  /* 0x3f80000008037421 */ /* 0x000fc80000000100 */
[----:B-----5:R-:W-:-:S04]  /*52a0*/  FMUL R3, R10, R3 ;  /* 0x000000030a037220 */ /* 0x020fc80000400000 */
[-C--:B------:R-:W-:Y:S01]  /*52b0*/  FFMA R13, R6, R3.reuse, R13 ;  /* 0x00000003060d7223 */ /* 0x080fe2000000000d */
[-C--:B------:R-:W-:Y:S01]  /*52c0*/  FFMA R9, R2, R3.reuse, R9 ;  /* 0x0000000302097223 */ /* 0x080fe20000000009 */
[----:B------:R-:W-:-:S07]  /*52d0*/  FFMA R7, R0, R3, R7 ;  /* 0x0000000300077223 */ /* 0x000fce0000000007 */
.L_x_191:
[----:B------:R-:W-:Y:S05]  /*52e0*/  BSYNC.RECONVERGENT B2 ;  /* 0x0000000000027941 */ /* 0x000fea0003800200 */
.L_x_187:
[----:B------:R-:W-:Y:S05]  /*52f0*/  WARPSYNC.ALL ;  /* 0x0000000000007948 */ /* 0x000fea0003800000 */
[----:B0-----:R-:W-:-:S04]  /*5300*/  IADD3 R14, P0, PT, R14, 0x20, RZ ;  /* 0x000000200e0e7810 */ /* 0x001fc80007f1e0ff */
[----:B------:R-:W-:Y:S01]  /*5310*/  IADD3.X R15, PT, PT, RZ, R15, RZ, P0, !PT ;  /* 0x0000000fff0f7210 */ /* 0x000fe200007fe4ff */
[----:B------:R-:W-:Y:S08]  /*5320*/  BRA.U UP0, `(.L_x_197) ;  /* 0xfffffff900f07547 */ /* 0x000ff0000b83ffff */
.L_x_144:
[----:B------:R-:W2:Y:S01]  /*5330*/  LDG.E R0, desc[UR12][R4.64+0x28] ;  /* 0x0000280c04007981 */ /* 0x000ea2000c1e1900 */
[----:B------:R-:W1:Y:S01]  /*5340*/  LDC.64 R2, c[0x0][0x3d8] ;  /* 0x0000f600ff027b82 */ /* 0x000e620000000a00 */
[----:B------:R-:W3:Y:S02]  /*5350*/  LDCU UR4, c[0x0][0x3ac] ;  /* 0x00007580ff0477ac */ /* 0x000ee40008000800 */
[----:B---3--:R-:W-:Y:S01]  /*5360*/  FFMA R13, -R13, UR4, R24 ;  /* 0x000000040d0d7c23 */ /* 0x008fe20008000118 */
[----:B------:R-:W-:Y:S01]  /*5370*/  FFMA R23, -R9, UR4, R23 ;  /* 0x0000000409177c23 */ /* 0x000fe20008000117 */
[----:B------:R-:W-:Y:S01]  /*5380*/  FFMA R10, -R7, UR4, R22 ;  /* 0x00000004070a7c23 */ /* 0x000fe20008000116 */
[----:B-1----:R-:W-:-:S05]  /*5390*/  I2FP.F32.S32 R3, R3 ;  /* 0x0000000300037245 */ /* 0x002fca0000201400 */
[----:B------:R-:W-:-:S05]  /*53a0*/  FFMA R3, R3, R2, 1 ;  /* 0x3f80000003037423 */ /* 0x000fca0000000002 */
[----:B------:R-:W-:-:S04]  /*53b0*/  IADD3 R2, PT, PT, R3, 0x1800000, RZ ;  /* 0x0180000003027810 */ /* 0x000fc80007ffe0ff */
[----:B------:R-:W-:-:S04]  /*53c0*/  LOP3.LUT R2, R2, 0x7f800000, RZ, 0xc0, !PT ;  /* 0x7f80000002027812 */ /* 0x000fc800078ec0ff */
[----:B------:R-:W-:Y:S01]  /*53d0*/  ISETP.GT.U32.AND P0, PT, R2, 0x1ffffff, PT ;  /* 0x01ffffff0200780c */ /* 0x000fe20003f04070 */
[----:B--2---:R-:W-:-:S04]  /*53e0*/  FADD R0, -R0, 1 ;  /* 0x3f80000000007421 */ /* 0x004fc80000000100 */
[----:B------:R-:W-:-:S04]  /*53f0*/  FMUL R0, R0, -0.0099999997764825820923 ;  /* 0xbc23d70a00007820 */ /* 0x000fc80000400000 */
[-C--:B------:R-:W-:Y:S01]  /*5400*/  FFMA R7, R30, R0.reuse, R13 ;  /* 0x000000001e077223 */ /* 0x080fe2000000000d */
[-C--:B------:R-:W-:Y:S01]  /*5410*/  FFMA R6, R28, R0.reuse, R23 ;  /* 0x000000001c067223 */ /* 0x080fe20000000017 */
[----:B------:R-:W-:Y:S02]  /*5420*/  FFMA R10, R29, R0, R10 ;  /* 0x000000001d0a7223 */ /* 0x000fe4000000000a */
[----:B------:R-:W-:Y:S05]  /*5430*/  @P0 BRA `(.L_x_198) ;  /* 0x0000000000140947 */ /* 0x000fea0003800000 */
[----:B------:R-:W-:Y:S02]  /*5440*/  MOV R0, R3 ;  /* 0x0000000300007202 */ /* 0x000fe40000000f00 */
[----:B------:R-:W-:-:S07]  /*5450*/  MOV R9, 0x5470 ;  /* 0x0000547000097802 */ /* 0x000fce0000000f00 */
[----:B0-----:R-:W-:Y:S05]  /*5460*/  CALL.REL.NOINC `($__internal_2_$__cuda_sm20_rcp_rn_f32_slowpath) ;  /* 0x0000001400d87944 */ /* 0x001fea0003c00000 */
[----:B------:R-:W-:Y:S01]  /*5470*/  MOV R11, R0 ;  /* 0x00000000000b7202 */ /* 0x000fe20000000f00 */
[----:B------:R-:W-:Y:S06]  /*5480*/  BRA `(.L_x_199) ;  /* 0x0000000000107947 */ /* 0x000fec0003800000 */
.L_x_198:
[----:B------:R-:W1:Y:S02]  /*5490*/  MUFU.RCP R0, R3 ;  /* 0x0000000300007308 */ /* 0x000e640000001000 */
[----:B-1----:R-:W-:-:S04]  /*54a0*/  FFMA R2, R3, R0, -1 ;  /* 0xbf80000003027423 */ /* 0x002fc80000000000 */
[----:B------:R-:W-:-:S04]  /*54b0*/  FADD.FTZ R11, -R2, -RZ ;  /* 0x800000ff020b7221 */ /* 0x000fc80000010100 */
[----:B------:R-:W-:-:S07]  /*54c0*/  FFMA R11, R0, R11, R0 ;  /* 0x0000000b000b7223 */ /* 0x000fce0000000000 */
.L_x_199:
[----:B------:R-:W2:Y:S01]  /*54d0*/  LDG.E R12, desc[UR12][R4.64+0x24] ;  /* 0x0000240c040c7981 */ /* 0x000ea2000c1e1900 */
[----:B------:R-:W1:Y:S01]  /*54e0*/  LDC.64 R8, c[0x0][0x3a0] ;  /* 0x0000e800ff087b82 */ /* 0x000e620000000a00 */
[----:B------:R-:W-:Y:S01]  /*54f0*/  BSSY.RECONVERGENT B2, `(.L_x_200) ;  /* 0x0000012000027945 */ /* 0x000fe20003800200 */
[-C--:B------:R-:W-:Y:S01]  /*5500*/  FMUL R7, R7, R11.reuse ;  /* 0x0000000b07077220 */ /* 0x080fe20000400000 */
[-C--:B------:R-:W-:Y:S01]  /*5510*/  FMUL R6, R6, R11.reuse ;  /* 0x0000000b06067220 */ /* 0x080fe20000400000 */
[----:B------:R-:W-:Y:S01]  /*5520*/  FMUL R0, R10, R11 ;  /* 0x0000000b0a007220 */ /* 0x000fe20000400000 */
[----:B--2---:R-:W2:Y:S08]  /*5530*/  MUFU.RCP R3, R12 ;  /* 0x0000000c00037308 */ /* 0x004eb00000001000 */
[----:B-1----:R-:W1:Y:S01]  /*5540*/  FCHK P0, R9, R12 ;  /* 0x0000000c09007302 */ /* 0x002e620000000000 */
[----:B--2---:R-:W-:-:S04]  /*5550*/  FFMA R2, -R12, R3, 1 ;  /* 0x3f8000000c027423 */ /* 0x004fc80000000103 */
[----:B------:R-:W-:-:S04]  /*5560*/  FFMA R2, R3, R2, R3 ;  /* 0x0000000203027223 */ /* 0x000fc80000000003 */
[----:B------:R-:W-:-:S04]  /*5570*/  FFMA R3, R2, R9, RZ ;  /* 0x0000000902037223 */ /* 0x000fc800000000ff */
[----:B------:R-:W-:-:S04]  /*5580*/  FFMA R13, -R12, R3, R9 ;  /* 0x000000030c0d7223 */ /* 0x000fc80000000109 */
[----:B------:R-:W-:Y:S01]  /*5590*/  FFMA R3, R2, R13, R3 ;  /* 0x0000000d02037223 */ /* 0x000fe20000000003 */
[----:B------:R-:W-:Y:S01]  /*55a0*/  FADD R2, -R8, 1 ;  /* 0x3f80000008027421 */ /* 0x000fe20000000100 */
[----:B-1----:R-:W-:Y:S06]  /*55b0*/  @!P0 BRA `(.L_x_201) ;  /* 0x0000000000148947 */ /* 0x002fec0003800000 */
[----:B------:R-:W1:Y:S01]  /*55c0*/  LDCU UR4, c[0x0][0x3a4] ;  /* 0x00007480ff0477ac */ /* 0x000e620008000800 */
[----:B------:R-:W-:Y:S02]  /*55d0*/  MOV R11, R12 ;  /* 0x0000000c000b7202 */ /* 0x000fe40000000f00 */
[----:B------:R-:W-:Y:S02]  /*55e0*/  MOV R32, 0x5610 ;  /* 0x0000561000207802 */ /* 0x000fe40000000f00 */
[----:B-1----:R-:W-:-:S07]  /*55f0*/  MOV R3, UR4 ;  /* 0x0000000400037c02 */ /* 0x002fce0008000f00 */
[----:B0-----:R-:W-:Y:S05]  /*5600*/  CALL.REL.NOINC `($__internal_4_$__cuda_sm3x_div_rn_noftz_f32_slowpath) ;  /* 0x0000001800a07944 */ /* 0x001fea0003c00000 */
.L_x_201:
[----:B------:R-:W-:Y:S05]  /*5610*/  BSYNC.RECONVERGENT B2 ;  /* 0x0000000000027941 */ /* 0x000fea0003800200 */
.L_x_200:
[-C--:B------:R-:W-:Y:S01]  /*5620*/  FMUL R9, R6, R3.reuse ;  /* 0x0000000306097220 */ /* 0x080fe20000400000 */
[-C--:B------:R-:W-:Y:S01]  /*5630*/  FMUL R6, R7, R3.reuse ;  /* 0x0000000307067220 */ /* 0x080fe20000400000 */
[----:B------:R-:W-:Y:S01]  /*5640*/  FMUL R0, R0, R3 ;  /* 0x0000000300007220 */ /* 0x000fe20000400000 */
[----:B------:R-:W-:Y:S01]  /*5650*/  BSSY.RECONVERGENT B0, `(.L_x_202) ;  /* 0x0000012000007945 */ /* 0x000fe20003800200 */
[-C--:B------:R-:W-:Y:S01]  /*5660*/  FFMA R7, R26, R2.reuse, R9 ;  /* 0x000000021a077223 */ /* 0x080fe20000000009 */
[-C--:B------:R-:W-:Y:S01]  /*5670*/  FFMA R27, R27, R2.reuse, R6 ;  /* 0x000000021b1b7223 */ /* 0x080fe20000000006 */
[----:B------:R-:W-:Y:S02]  /*5680*/  FFMA R0, R25, R2, R0 ;  /* 0x0000000219007223 */ /* 0x000fe40000000000 */
[----:B------:R-:W-:-:S04]  /*5690*/  FMUL R6, R7, R7 ;  /* 0x0000000707067220 */ /* 0x000fc80000400000 */
[----:B------:R-:W-:-:S04]  /*56a0*/  FFMA R3, R27, R27, R6 ;  /* 0x0000001b1b037223 */ /* 0x000fc80000000006 */
[----:B------:R-:W-:-:S04]  /*56b0*/  FFMA R3, R0, R0, R3 ;  /* 0x0000000000037223 */ /* 0x000fc80000000003 */
[----:B------:R1:W2:Y:S01]  /*56c0*/  MUFU.RSQ R2, R3 ;  /* 0x0000000300027308 */ /* 0x0002a20000001400 */
[----:B------:R-:W-:-:S04]  /*56d0*/  IADD3 R6, PT, PT, R3, -0xd000000, RZ ;  /* 0xf300000003067810 */ /* 0x000fc80007ffe0ff */
[----:B------:R-:W-:-:S13]  /*56e0*/  ISETP.GT.U32.AND P0, PT, R6, 0x727fffff, PT ;  /* 0x727fffff0600780c */ /* 0x000fda0003f04070 */
[----:B-12---:R-:W-:Y:S05]  /*56f0*/  @!P0 BRA `(.L_x_203) ;  /* 0x00000000000c8947 */ /* 0x006fea0003800000 */
[----:B------:R-:W-:-:S07]  /*5700*/  MOV R8, 0x5720 ;  /* 0x0000572000087802 */ /* 0x000fce0000000f00 */
[----:B0-----:R-:W-:Y:S05]  /*5710*/  CALL.REL.NOINC `($__internal_3_$__cuda_sm20_sqrt_rn_f32_slowpath) ;  /* 0x0000001800047944 */ /* 0x001fea0003c00000 */
[----:B------:R-:W-:Y:S05]  /*5720*/  BRA `(.L_x_204) ;  /* 0x0000000000107947 */ /* 0x000fea0003800000 */
.L_x_203:
[----:B------:R-:W-:Y:S01]  /*5730*/  FMUL.FTZ R32, R3, R2 ;  /* 0x0000000203207220 */ /* 0x000fe20000410000 */
[----:B------:R-:W-:-:S03]  /*5740*/  FMUL.FTZ R2, R2, 0.5 ;  /* 0x3f00000002027820 */ /* 0x000fc60000410000 */
[----:B------:R-:W-:-:S04]  /*5750*/  FFMA R3, -R32, R32, R3 ;  /* 0x0000002020037223 */ /* 0x000fc80000000103 */
[----:B------:R-:W-:-:S07]  /*5760*/  FFMA R32, R3, R2, R32 ;  /* 0x0000000203207223 */ /* 0x000fce0000000020 */
.L_x_204:
[----:B------:R-:W-:Y:S05]  /*5770*/  BSYNC.RECONVERGENT B0 ;  /* 0x0000000000007941 */ /* 0x000fea0003800200 */
.L_x_202:
[----:B------:R-:W1:Y:S01]  /*5780*/  LDCU UR4, c[0x0][0x3a8] ;  /* 0x00007500ff0477ac */ /* 0x000e620008000800 */
[----:B------:R-:W-:Y:S01]  /*5790*/  BSSY.RECONVERGENT B2, `(.L_x_205) ;  /* 0x0000031000027945 */ /* 0x000fe20003800200 */
[----:B-1----:R-:W-:-:S13]  /*57a0*/  FSETP.GT.AND P0, PT, R32, UR4, PT ;  /* 0x0000000420007c0b */ /* 0x002fda000bf04000 */
[----:B------:R-:W-:Y:S05]  /*57b0*/  @!P0 BRA `(.L_x_206) ;  /* 0x0000000000b88947 */ /* 0x000fea0003800000 */
[----:B------:R-:W-:Y:S01]  /*57c0*/  FADD R11, R32, 9.9999999392252902908e-09 ;  /* 0x322bcc77200b7421 */ /* 0x000fe20000000000 */
[----:B------:R-:W-:Y:S03]  /*57d0*/  BSSY.RECONVERGENT B3, `(.L_x_207) ;  /* 0x000000d000037945 */ /* 0x000fe60003800200 */
        /* <DEDUP_REMOVED lines=12> */
.L_x_208:
[----:B------:R-:W-:Y:S05]  /*58a0*/  BSYNC.RECONVERGENT B3 ;  /* 0x0000000000037941 */ /* 0x000fea0003800200 */
.L_x_207:
        /* <DEDUP_REMOVED lines=13> */
.L_x_210:
[----:B------:R-:W-:Y:S05]  /*5980*/  BSYNC.RECONVERGENT B3 ;  /* 0x0000000000037941 */ /* 0x000fea0003800200 */
.L_x_209:
        /* <DEDUP_REMOVED lines=12> */
.L_x_212:
[----:B------:R-:W-:Y:S05]  /*5a50*/  BSYNC.RECONVERGENT B3 ;  /* 0x0000000000037941 */ /* 0x000fea0003800200 */
.L_x_211:
[----:B------:R-:W1:Y:S02]  /*5a60*/  LDCU UR4, c[0x0][0x3a8] ;  /* 0x00007500ff0477ac */ /* 0x000e640008000800 */
[----:B-1----:R-:W-:Y:S01]  /*5a70*/  FMUL R27, R6, UR4 ;  /* 0x00000004061b7c20 */ /* 0x002fe20008400000 */
[----:B------:R-:W-:Y:S01]  /*5a80*/  FMUL R7, R2, UR4 ;  /* 0x0000000402077c20 */ /* 0x000fe20008400000 */
[----:B------:R-:W-:-:S07]  /*5a90*/  FMUL R0, R3, UR4 ;  /* 0x0000000403007c20 */ /* 0x000fce0008400000 */
.L_x_206:
[----:B------:R-:W-:Y:S05]  /*5aa0*/  BSYNC.RECONVERGENT B2 ;  /* 0x0000000000027941 */ /* 0x000fea0003800200 */
.L_x_205:
[----:B------:R-:W1:Y:S01]  /*5ab0*/  LDC R17, c[0x0][0x3d0] ;  /* 0x0000f400ff117b82 */ /* 0x000e620000000800 */
[----:B------:R-:W2:Y:S01]  /*5ac0*/  LDCU UR5, c[0x0][0x3e4] ;  /* 0x00007c80ff0577ac */ /* 0x000ea20008000800 */
[----:B------:R-:W-:Y:S01]  /*5ad0*/  HFMA2 R21, -RZ, RZ, 0, 0 ;  /* 0x00000000ff157431 */ /* 0x000fe200000001ff */
[----:B------:R-:W3:Y:S01]  /*5ae0*/  LDCU UR4, c[0x0][0x3a4] ;  /* 0x00007480ff0477ac */ /* 0x000ee20008000800 */
[----:B--2---:R-:W-:Y:S01]  /*5af0*/  UISETP.GE.AND UP0, UPT, UR5, 0x1, UPT ;  /* 0x000000010500788c */ /* 0x004fe2000bf06270 */
[----:B---3--:R-:W-:Y:S01]  /*5b00*/  FFMA R2, R27, UR4, R30 ;  /* 0x000000041b027c23 */ /* 0x008fe2000800001e */
[----:B------:R-:W-:Y:S01]  /*5b10*/  FFMA R3, R7, UR4, R28 ;  /* 0x0000000407037c23 */ /* 0x000fe2000800001c */
[----:B------:R-:W-:Y:S01]  /*5b20*/  FFMA R6, R0, UR4, R29 ;  /* 0x0000000400067c23 */ /* 0x000fe2000800001d */
[C---:B-1----:R-:W-:Y:S01]  /*5b30*/  FMUL R9, R17.reuse, 0.5 ;  /* 0x3f00000011097820 */ /* 0x042fe20000400000 */
[----:B------:R-:W-:Y:S01]  /*5b40*/  FMUL R19, R17, -0.5 ;  /* 0xbf00000011137820 */ /* 0x000fe20000400000 */
[----:B------:R-:W-:-:S02]  /*5b50*/  FMNMX R2, R2, R17, PT ;  /* 0x0000001102027209 */ /* 0x000fc40003800000 */
[-C--:B------:R-:W-:Y:S02]  /*5b60*/  FMNMX R3, R3, R17.reuse, PT ;  /* 0x0000001103037209 */ /* 0x080fe40003800000 */
[----:B------:R-:W-:Y:S02]  /*5b70*/  FMNMX R6, R9, R6, PT ;  /* 0x0000000609067209 */ /* 0x000fe40003800000 */
[-C--:B------:R-:W-:Y:S02]  /*5b80*/  FMNMX R9, R2, -R17.reuse, !PT ;  /* 0x8000001102097209 */ /* 0x080fe40007800000 */
[----:B------:R-:W-:Y:S02]  /*5b90*/  FMNMX R17, R3, -R17, !PT ;  /* 0x8000001103117209 */ /* 0x000fe40007800000 */
[----:B------:R-:W-:Y:S01]  /*5ba0*/  FMNMX R19, R19, R6, !PT ;  /* 0x0000000613137209 */ /* 0x000fe20007800000 */
[----:B------:R-:W-:Y:S06]  /*5bb0*/  BRA.U !UP0, `(.L_x_213) ;  /* 0x0000000d08e47547 */ /* 0x000fec000b800000 */
[----:B------:R-:W-:Y:S01]  /*5bc0*/  UISETP.GE.U32.AND UP0, UPT, UR5, 0x4, UPT ;  /* 0x000000040500788c */ /* 0x000fe2000bf06070 */
[----:B------:R-:W-:Y:S01]  /*5bd0*/  MOV R21, RZ ;  /* 0x000000ff00157202 */ /* 0x000fe20000000f00 */
[----:B------:R-:W-:Y:S01]  /*5be0*/  ULOP3.LUT UR9, UR5, 0x3, URZ, 0xc0, !UPT ;  /* 0x0000000305097892 */ /* 0x000fe2000f8ec0ff */
[----:B------:R-:W-:-:S06]  /*5bf0*/  UMOV UR4, URZ ;  /* 0x000000ff00047c82 */ /* 0x000fcc0008000000 */
[----:B------:R-:W-:Y:S05]  /*5c00*/  BRA.U !UP0, `(.L_x_214) ;  /* 0x0000000908e87547 */ /* 0x000fea000b800000 */
[----:B------:R-:W1:Y:S01]  /*5c10*/  LDCU.64 UR6, c[0x0][0x388] ;  /* 0x00007100ff0677ac */ /* 0x000e620008000a00 */
[----:B------:R-:W2:Y:S01]  /*5c20*/  LDC.64 R12, c[0x0][0x380] ;  /* 0x0000e000ff0c7b82 */ /* 0x000ea20000000a00 */
[----:B------:R-:W-:Y:S01]  /*5c30*/  MOV R21, RZ ;  /* 0x000000ff00157202 */ /* 0x000fe20000000f00 */
[----:B------:R-:W-:-:S04]  /*5c40*/  ULOP3.LUT UR4, UR5, 0x7ffffffc, URZ, 0xc0, !UPT ;  /* 0x7ffffffc05047892 */ /* 0x000fc8000f8ec0ff */
[----:B------:R-:W-:Y:S02]  /*5c50*/  UIADD3 UR5, UPT, UPT, -UR4, URZ, URZ ;  /* 0x000000ff04057290 */ /* 0x000fe4000fffe1ff */
[----:B-1----:R-:W-:-:S04]  /*5c60*/  UIADD3 UR6, UP0, UPT, UR6, 0x40, URZ ;  /* 0x0000004006067890 */ /* 0x002fc8000ff1e0ff */
[----:B------:R-:W-:Y:S02]  /*5c70*/  UIADD3.X UR7, UPT, UPT, URZ, UR7, URZ, UP0, !UPT ;  /* 0x00000007ff077290 */ /* 0x000fe400087fe4ff */
[----:B0-----:R-:W-:-:S04]  /*5c80*/  MOV R14, UR6 ;  /* 0x00000006000e7c02 */ /* 0x001fc80008000f00 */
[----:B------:R-:W-:-:S07]  /*5c90*/  MOV R15, UR7 ;  /* 0x00000007000f7c02 */ /* 0x000fce0008000f00 */
.L_x_247:
[----:B------:R-:W3:Y:S01]  /*5ca0*/  LDG.E R2, desc[UR12][R14.64+-0x40] ;  /* 0xffffc00c0e027981 */ /* 0x000ee2000c1e1900 */
[----:B------:R-:W-:Y:S01]  /*5cb0*/  UIADD3 UR5, UPT, UPT, UR5, 0x4, URZ ;  /* 0x0000000405057890 */ /* 0x000fe2000fffe0ff */
[----:B------:R-:W-:Y:S04]  /*5cc0*/  BSSY.RECONVERGENT B0, `(.L_x_215) ;  /* 0x0000029000007945 */ /* 0x000fe80003800200 */
[----:B------:R-:W-:Y:S01]  /*5cd0*/  BSSY.RELIABLE B1, `(.L_x_216) ;  /* 0x000000a000017945 */ /* 0x000fe20003800100 */
[----:B------:R-:W-:Y:S01]  /*5ce0*/  UISETP.NE.AND UP0, UPT, UR5, URZ, UPT ;  /* 0x000000ff0500728c */ /* 0x000fe2000bf05270 */
[----:B---3--:R-:W-:-:S13]  /*5cf0*/  ISETP.NE.AND P0, PT, R2, R31, PT ;  /* 0x0000001f0200720c */ /* 0x008fda0003f05270 */
[----:B------:R-:W-:Y:S05]  /*5d00*/  @P0 BRA `(.L_x_217) ;  /* 0x0000000000080947 */ /* 0x000fea0003800000 */
[----:B------:R0:W5:Y:S01]  /*5d10*/  LDG.E R2, desc[UR12][R14.64+-0x3c] ;  /* 0xffffc40c0e027981 */ /* 0x000162000c1e1900 */
[----:B------:R-:W-:Y:S05]  /*5d20*/  BRA `(.L_x_218) ;  /* 0x0000000000107947 */ /* 0x000fea0003800000 */
.L_x_217:
[----:B------:R-:W3:Y:S02]  /*5d30*/  LDG.E R6, desc[UR12][R14.64+-0x3c] ;  /* 0xffffc40c0e067981 */ /* 0x000ee4000c1e1900 */
[----:B---3--:R-:W-:-:S13]  /*5d40*/  ISETP.NE.AND P0, PT, R6, R31, PT ;  /* 0x0000001f0600720c */ /* 0x008fda0003f05270 */
[----:B------:R-:W-:Y:S05]  /*5d50*/  @P0 BREAK.RELIABLE B1 ;  /* 0x0000000000010942 */ /* 0x000fea0003800100 */
[----:B------:R-:W-:Y:S05]  /*5d60*/  @P0 BRA `(.L_x_219) ;  /* 0x0000000000780947 */ /* 0x000fea0003800000 */
.L_x_218:
[----:B------:R-:W-:Y:S05]  /*5d70*/  BSYNC.RELIABLE B1 ;  /* 0x0000000000017941 */ /* 0x000fea0003800100 */
.L_x_216:
[----:B--2--5:R-:W-:-:S05]  /*5d80*/  IMAD.WIDE R2, R2, 0x48, R12 ;  /* 0x0000004802027825 */ /* 0x024fca00078e020c */
        /* <DEDUP_REMOVED lines=18> */
.L_x_221:
[----:B------:R-:W-:Y:S01]  /*5eb0*/  FMUL.FTZ R32, R11, R8 ;  /* 0x000000080b207220 */ /* 0x000fe20000410000 */
[----:B------:R-:W-:-:S03]  /*5ec0*/  FMUL.FTZ R2, R8, 0.5 ;  /* 0x3f00000008027820 */ /* 0x000fc60000410000 */
[----:B------:R-:W-:-:S04]  /*5ed0*/  FFMA R3, -R32, R32, R11 ;  /* 0x0000002020037223 */ /* 0x000fc8000000010b */
[----:B------:R-:W-:-:S07]  /*5ee0*/  FFMA R32, R3, R2, R32 ;  /* 0x0000000203207223 */ /* 0x000fce0000000020 */
.L_x_222:
[----:B------:R-:W-:Y:S05]  /*5ef0*/  BSYNC.RECONVERGENT B1 ;  /* 0x0000000000017941 */ /* 0x000fea0003800200 */
.L_x_220:
[----:B------:R-:W2:Y:S04]  /*5f00*/  LDG.E R3, desc[UR12][R14.64+-0x34] ;  /* 0xffffcc0c0e037981 */ /* 0x000ea8000c1e1900 */
[----:B------:R-:W3:Y:S01]  /*5f10*/  LDG.E R11, desc[UR12][R14.64+-0x38] ;  /* 0xffffc80c0e0b7981 */ /* 0x000ee2000c1e1900 */
[----:B--2---:R-:W-:-:S04]  /*5f20*/  FADD R32, -R3, R32 ;  /* 0x0000002003207221 */ /* 0x004fc80000000100 */
[----:B---3--:R-:W-:-:S04]  /*5f30*/  FMUL R11, R32, R11 ;  /* 0x0000000b200b7220 */ /* 0x008fc80000400000 */
[----:B------:R-:W-:-:S07]  /*5f40*/  FFMA R21, R32, R11, R21 ;  /* 0x0000000b20157223 */ /* 0x000fce0000000015 */
.L_x_219:
[----:B------:R-:W-:Y:S05]  /*5f50*/  BSYNC.RECONVERGENT B0 ;  /* 0x0000000000007941 */ /* 0x000fea0003800200 */
.L_x_215:
[----:B------:R-:W-:Y:S05]  /*5f60*/  WARPSYNC.ALL ;  /* 0x0000000000007948 */ /* 0x000fea0003800000 */
[----:B------:R-:W3:Y:S01]  /*5f70*/  LDG.E R2, desc[UR12][R14.64+-0x20] ;  /* 0xffffe00c0e027981 */ /* 0x000ee2000c1e1900 */
[----:B------:R-:W-:Y:S04]  /*5f80*/  BSSY.RECONVERGENT B0, `(.L_x_223) ;  /* 0x0000028000007945 */ /* 0x000fe80003800200 */
[----:B------:R-:W-:Y:S01]  /*5f90*/  BSSY.RELIABLE B1, `(.L_x_224) ;  /* 0x0000009000017945 */ /* 0x000fe20003800100 */
[----:B---3--:R-:W-:-:S13]  /*5fa0*/  ISETP.NE.AND P0, PT, R2, R31, PT ;  /* 0x0000001f0200720c */ /* 0x008fda0003f05270 */
[----:B------:R-:W-:Y:S05]  /*5fb0*/  @!P0 BRA `(.L_x_225) ;  /* 0x0000000000148947 */ /* 0x000fea0003800000 */
[----:B------:R-:W3:Y:S02]  /*5fc0*/  LDG.E R6, desc[UR12][R14.64+-0x1c] ;  /* 0xffffe40c0e067981 */ /* 0x000ee4000c1e1900 */
[----:B---3--:R-:W-:-:S13]  /*5fd0*/  ISETP.NE.AND P0, PT, R6, R31, PT ;  /* 0x0000001f0600720c */ /* 0x008fda0003f05270 */
[----:B------:R-:W-:Y:S05]  /*5fe0*/  @P0 BREAK.RELIABLE B1 ;  /* 0x0000000000010942 */ /* 0x000fea0003800100 */
[----:B------:R-:W-:Y:S05]  /*5ff0*/  @!P0 BRA `(.L_x_226) ;  /* 0x0000000000088947 */ /* 0x000fea0003800000 */
[----:B------:R-:W-:Y:S05]  /*6000*/  BRA `(.L_x_227) ;  /* 0x00000000007c7947 */ /* 0x000fea0003800000 */
.L_x_225:
[----:B------:R1:W5:Y:S02]  /*6010*/  LDG.E R2, desc[UR12][R14.64+-0x1c] ;  /* 0xffffe40c0e027981 */ /* 0x000364000c1e1900 */
.L_x_226:
[----:B------:R-:W-:Y:S05]  /*6020*/  BSYNC.RELIABLE B1 ;  /* 0x0000000000017941 */ /* 0x000fea0003800100 */
.L_x_224:
        /* <DEDUP_REMOVED lines=19> */
.L_x_229:
[----:B------:R-:W-:Y:S01]  /*6160*/  FMUL.FTZ R32, R11, R8 ;  /* 0x000000080b207220 */ /* 0x000fe20000410000 */
[----:B------:R-:W-:-:S03]  /*6170*/  FMUL.FTZ R2, R8, 0.5 ;  /* 0x3f00000008027820 */ /* 0x000fc60000410000 */
[----:B------:R-:W-:-:S04]  /*6180*/  FFMA R3, -R32, R32, R11 ;  /* 0x0000002020037223 */ /* 0x000fc8000000010b */
[----:B------:R-:W-:-:S07]  /*6190*/  FFMA R32, R3, R2, R32 ;  /* 0x0000000203207223 */ /* 0x000fce0000000020 */
.L_x_230:
[----:B------:R-:W-:Y:S05]  /*61a0*/  BSYNC.RECONVERGENT B1 ;  /* 0x0000000000017941 */ /* 0x000fea0003800200 */
.L_x_228:
[----:B------:R-:W2:Y:S04]  /*61b0*/  LDG.E R3, desc[UR12][R14.64+-0x14] ;  /* 0xffffec0c0e037981 */ /* 0x000ea8000c1e1900 */
[----:B------:R-:W3:Y:S01]  /*61c0*/  LDG.E R11, desc[UR12][R14.64+-0x18] ;  /* 0xffffe80c0e0b7981 */ /* 0x000ee2000c1e1900 */
[----:B--2---:R-:W-:-:S04]  /*61d0*/  FADD R32, -R3, R32 ;  /* 0x0000002003207221 */ /* 0x004fc80000000100 */
[----:B---3--:R-:W-:-:S04]  /*61e0*/  FMUL R11, R32, R11 ;  /* 0x0000000b200b7220 */ /* 0x008fc80000400000 */
[----:B------:R-:W-:-:S07]  /*61f0*/  FFMA R21, R32, R11, R21 ;  /* 0x0000000b20157223 */ /* 0x000fce0000000015 */
.L_x_227:
[----:B------:R-:W-:Y:S05]  /*6200*/  BSYNC.RECONVERGENT B0 ;  /* 0x0000000000007941 */ /* 0x000fea0003800200 */
.L_x_223:
        /* <DEDUP_REMOVED lines=11> */
.L_x_233:
[----:B------:R3:W5:Y:S02]  /*62c0*/  LDG.E R2, desc[UR12][R14.64+0x4] ;  /* 0x0000040c0e027981 */ /* 0x000764000c1e1900 */
.L_x_234:
[----:B------:R-:W-:Y:S05]  /*62d0*/  BSYNC.RELIABLE B1 ;  /* 0x0000000000017941 */ /* 0x000fea0003800100 */
.L_x_232:
[----:B--2--5:R-:W-:-:S05]  /*62e0*/  IMAD.WIDE R2, R2, 0x48, R12 ;  /* 0x0000004802027825 */ /* 0x024fca00078e020c */
[----:B------:R-:W2:Y:S04]  /*62f0*/  LDG.E R23, desc[UR12][R2.64+0x4] ;  /* 0x0000040c02177981 */ /* 0x000ea8000c1e1900 */
[----:B------:R-:W4:Y:S04]  /*6300*/  LDG.E R11, desc[UR12][R2.64] ;  /* 0x0000000c020b7981 */ /* 0x000f28000c1e1900 */
[----:B------:R-:W3:Y:S01]  /*6310*/  LDG.E R6, desc[UR12][R2.64+0x8] ;  /* 0x0000080c02067981 */ /* 0x000ee2000c1e1900 */
[----:B------:R-:W-:Y:S01]  /*6320*/  BSSY.RECONVERGENT B1, `(.L_x_236) ;  /* 0x0000013000017945 */ /* 0x000fe20003800200 */
[----:B--2---:R-:W-:Y:S01]  /*6330*/  FADD R23, -R28, R23 ;  /* 0x000000171c177221 */ /* 0x004fe20000000100 */
[----:B----4-:R-:W-:-:S03]  /*6340*/  FADD R11, -R30, R11 ;  /* 0x0000000b1e0b7221 */ /* 0x010fc60000000100 */
[----:B------:R-:W-:Y:S01]  /*6350*/  FMUL R8, R23, R23 ;  /* 0x0000001717087220 */ /* 0x000fe20000400000 */
[----:B---3--:R-:W-:-:S03]  /*6360*/  FADD R6, -R29, R6 ;  /* 0x000000061d067221 */ /* 0x008fc60000000100 */
        /* <DEDUP_REMOVED lines=10> */
.L_x_237:
[----:B------:R-:W-:Y:S01]  /*6410*/  FMUL.FTZ R32, R11, R8 ;  /* 0x000000080b207220 */ /* 0x000fe20000410000 */
[----:B------:R-:W-:-:S03]  /*6420*/  FMUL.FTZ R2, R8, 0.5 ;  /* 0x3f00000008027820 */ /* 0x000fc60000410000 */
[----:B------:R-:W-:-:S04]  /*6430*/  FFMA R3, -R32, R32, R11 ;  /* 0x0000002020037223 */ /* 0x000fc8000000010b */
[----:B------:R-:W-:-:S07]  /*6440*/  FFMA R32, R3, R2, R32 ;  /* 0x0000000203207223 */ /* 0x000fce0000000020 */
.L_x_238:
[----:B------:R-:W-:Y:S05]  /*6450*/  BSYNC.RECONVERGENT B1 ;  /* 0x0000000000017941 */ /* 0x000fea0003800200 */
.L_x_236:
[----:B------:R-:W2:Y:S04]  /*6460*/  LDG.E R3, desc[UR12][R14.64+0xc] ;  /* 0x00000c0c0e037981 */ /* 0x000ea8000c1e1900 */
[----:B------:R-:W3:Y:S01]  /*6470*/  LDG.E R11, desc[UR12][R14.64+0x8] ;  /* 0x0000080c0e0b7981 */ /* 0x000ee2000c1e1900 */
[----:B--2---:R-:W-:-:S04]  /*6480*/  FADD R32, -R3, R32 ;  /* 0x0000002003207221 */ /* 0x004fc80000000100 */
[----:B---3--:R-:W-:-:S04]  /*6490*/  FMUL R11, R32, R11 ;  /* 0x0000000b200b7220 */ /* 0x008fc80000400000 */
[----:B------:R-:W-:-:S07]  /*64a0*/  FFMA R21, R32, R11, R21 ;  /* 0x0000000b20157223 */ /* 0x000fce0000000015 */
.L_x_235:
[----:B------:R-:W-:Y:S05]  /*64b0*/  BSYNC.RECONVERGENT B0 ;  /* 0x0000000000007941 */ /* 0x000fea0003800200 */
.L_x_231:
        /* <DEDUP_REMOVED lines=11> */
.L_x_241:
[----:B------:R3:W5:Y:S02]  /*6570*/  LDG.E R2, desc[UR12][R14.64+0x24] ;  /* 0x0000240c0e027981 */ /* 0x000764000c1e1900 */
.L_x_242:
[----:B------:R-:W-:Y:S05]  /*6580*/  BSYNC.RELIABLE B1 ;  /* 0x0000000000017941 */ /* 0x000fea0003800100 */
.L_x_240:
        /* <DEDUP_REMOVED lines=19> */
.L_x_245:
[----:B------:R-:W-:Y:S01]  /*66c0*/  FMUL.FTZ R32, R11, R8 ;  /* 0x000000080b207220 */ /* 0x000fe20000410000 */
[----:B------:R-:W-:-:S03]  /*66d0*/  FMUL.FTZ R2, R8, 0.5 ;  /* 0x3f00000008027820 */ /* 0x000fc60000410000 */
[----:B------:R-:W-:-:S04]  /*66e0*/  FFMA R3, -R32, R32, R11 ;  /* 0x0000002020037223 */ /* 0x000fc8000000010b */
[----:B------:R-:W-:-:S07]  /*66f0*/  FFMA R32, R3, R2, R32 ;  /* 0x0000000203207223 */ /* 0x000fce0000000020 */
.L_x_246:
[----:B------:R-:W-:Y:S05]  /*6700*/  BSYNC.RECONVERGENT B1 ;  /* 0x0000000000017941 */ /* 0x000fea0003800200 */
.L_x_244:
[----:B------:R-:W2:Y:S04]  /*6710*/  LDG.E R3, desc[UR12][R14.64+0x2c] ;  /* 0x00002c0c0e037981 */ /* 0x000ea8000c1e1900 */
[----:B------:R-:W3:Y:S01]  /*6720*/  LDG.E R11, desc[UR12][R14.64+0x28] ;  /* 0x0000280c0e0b7981 */ /* 0x000ee2000c1e1900 */
[----:B--2---:R-:W-:-:S04]  /*6730*/  FADD R32, -R3, R32 ;  /* 0x0000002003207221 */ /* 0x004fc80000000100 */
[----:B---3--:R-:W-:-:S04]  /*6740*/  FMUL R11, R32, R11 ;  /* 0x0000000b200b7220 */ /* 0x008fc80000400000 */
[----:B------:R-:W-:-:S07]  /*6750*/  FFMA R21, R32, R11, R21 ;  /* 0x0000000b20157223 */ /* 0x000fce0000000015 */
.L_x_243:
[----:B------:R-:W-:Y:S05]  /*6760*/  BSYNC.RECONVERGENT B0 ;  /* 0x0000000000007941 */ /* 0x000fea0003800200 */
.L_x_239:
[----:B------:R-:W-:Y:S05]  /*6770*/  WARPSYNC.ALL ;  /* 0x0000000000007948 */ /* 0x000fea0003800000 */
[----:B01----:R-:W-:-:S04]  /*6780*/  IADD3 R14, P0, PT, R14, 0x80, RZ ;  /* 0x000000800e0e7810 */ /* 0x003fc80007f1e0ff */
[----:B------:R-:W-:Y:S01]  /*6790*/  IADD3.X R15, PT, PT, RZ, R15, RZ, P0, !PT ;  /* 0x0000000fff0f7210 */ /* 0x000fe200007fe4ff */
[----:B------:R-:W-:Y:S08]  /*67a0*/  BRA.U UP0, `(.L_x_247) ;  /* 0xfffffff5003c7547 */ /* 0x000ff0000b83ffff */
.L_x_214:
[----:B------:R-:W-:-:S09]  /*67b0*/  UISETP.NE.AND UP0, UPT, UR9, URZ, UPT ;  /* 0x000000ff0900728c */ /* 0x000fd2000bf05270 */
[----:B------:R-:W-:Y:S05]  /*67c0*/  BRA.U !UP0, `(.L_x_213) ;  /* 0x0000000108e07547 */ /* 0x000fea000b800000 */
[----:B------:R-:W1:Y:S01]  /*67d0*/  LDCU.64 UR6, c[0x0][0x388] ;  /* 0x00007100ff0677ac */ /* 0x000e620008000a00 */
[----:B--2---:R-:W2:Y:S01]  /*67e0*/  LDC.64 R12, c[0x0][0x380] ;  /* 0x0000e000ff0c7b82 */ /* 0x004ea20000000a00 */
[----:B------:R-:W-:Y:S02]  /*67f0*/  UIADD3 UR5, UPT, UPT, -UR9, URZ, URZ ;  /* 0x000000ff09057290 */ /* 0x000fe4000fffe1ff */
[----:B-1----:R-:W-:-:S04]  /*6800*/  UIMAD.WIDE.U32 UR6, UR4, 0x20, UR6 ;  /* 0x00000020040678a5 */ /* 0x002fc8000f8e0006 */
[----:B------:R-:W-:-:S04]  /*6810*/  UIADD3 UR8, UP0, UPT, UR6, 0x8, URZ ;  /* 0x0000000806087890 */ /* 0x000fc8000ff1e0ff */
[----:B------:R-:W-:Y:S02]  /*6820*/  UIADD3.X UR6, UPT, UPT, URZ, UR7, URZ, UP0, !UPT ;  /* 0x00000007ff067290 */ /* 0x000fe400087fe4ff */
[----:B0-----:R-:W-:-:S04]  /*6830*/  MOV R14, UR8 ;  /* 0x00000008000e7c02 */ /* 0x001fc80008000f00 */
[----:B------:R-:W-:-:S07]  /*6840*/  MOV R15, UR6 ;  /* 0x00000006000f7c02 */ /* 0x000fce0008000f00 */
.L_x_256:
[----:B------:R-:W3:Y:S01]  /*6850*/  LDG.E R2, desc[UR12][R14.64+-0x8] ;  /* 0xfffff80c0e027981 */ /* 0x000ee2000c1e1900 */
[----:B------:R-:W-:Y:S01]  /*6860*/  UIADD3 UR5, UPT, UPT, UR5, 0x1, URZ ;  /* 0x0000000105057890 */ /* 0x000fe2000fffe0ff */
[----:B------:R-:W-:Y:S04]  /*6870*/  BSSY.RECONVERGENT B0, `(.L_x_248) ;  /* 0x0000029000007945 */ /* 0x000fe80003800200 */
[----:B------:R-:W-:Y:S01]  /*6880*/  BSSY.RELIABLE B1, `(.L_x_249) ;  /* 0x000000a000017945 */ /* 0x000fe20003800100 */
[----:B------:R-:W-:Y:S01]  /*6890*/  UISETP.NE.AND UP0, UPT, UR5, URZ, UPT ;  /* 0x000000ff0500728c */ /* 0x000fe2000bf05270 */
[----:B---3--:R-:W-:-:S13]  /*68a0*/  ISETP.NE.AND P0, PT, R2, R31, PT ;  /* 0x0000001f0200720c */ /* 0x008fda0003f05270 */
[----:B------:R-:W-:Y:S05]  /*68b0*/  @!P0 BRA `(.L_x_250) ;  /* 0x0000000000148947 */ /* 0x000fea0003800000 */
[----:B------:R-:W3:Y:S02]  /*68c0*/  LDG.E R6, desc[UR12][R14.64+-0x4] ;  /* 0xfffffc0c0e067981 */ /* 0x000ee4000c1e1900 */
[----:B---3--:R-:W-:-:S13]  /*68d0*/  ISETP.NE.AND P0, PT, R6, R31, PT ;  /* 0x0000001f0600720c */ /* 0x008fda0003f05270 */
[----:B------:R-:W-:Y:S05]  /*68e0*/  @P0 BREAK.RELIABLE B1 ;  /* 0x0000000000010942 */ /* 0x000fea0003800100 */
[----:B------:R-:W-:Y:S05]  /*68f0*/  @!P0 BRA `(.L_x_251) ;  /* 0x0000000000088947 */ /* 0x000fea0003800000 */
[----:B------:R-:W-:Y:S05]  /*6900*/  BRA `(.L_x_252) ;  /* 0x00000000007c7947 */ /* 0x000fea0003800000 */
.L_x_250:
[----:B------:R0:W5:Y:S02]  /*6910*/  LDG.E R2, desc[UR12][R14.64+-0x4] ;  /* 0xfffffc0c0e027981 */ /* 0x000164000c1e1900 */
.L_x_251:
[----:B------:R-:W-:Y:S05]  /*6920*/  BSYNC.RELIABLE B1 ;  /* 0x0000000000017941 */ /* 0x000fea0003800100 */
.L_x_249:
        /* <DEDUP_REMOVED lines=19> */
.L_x_254:
[----:B------:R-:W-:Y:S01]  /*6a60*/  FMUL.FTZ R32, R11, R8 ;  /* 0x000000080b207220 */ /* 0x000fe20000410000 */
[----:B------:R-:W-:-:S03]  /*6a70*/  FMUL.FTZ R2, R8, 0.5 ;  /* 0x3f00000008027820 */ /* 0x000fc60000410000 */
[----:B------:R-:W-:-:S04]  /*6a80*/  FFMA R3, -R32, R32, R11 ;  /* 0x0000002020037223 */ /* 0x000fc8000000010b */
[----:B------:R-:W-:-:S07]  /*6a90*/  FFMA R32, R3, R2, R32 ;  /* 0x0000000203207223 */ /* 0x000fce0000000020 */
.L_x_255:
[----:B------:R-:W-:Y:S05]  /*6aa0*/  BSYNC.RECONVERGENT B1 ;  /* 0x0000000000017941 */ /* 0x000fea0003800200 */
.L_x_253:
[----:B------:R-:W2:Y:S04]  /*6ab0*/  LDG.E R3, desc[UR12][R14.64+0x4] ;  /* 0x0000040c0e037981 */ /* 0x000ea8000c1e1900 */
[----:B------:R-:W3:Y:S01]  /*6ac0*/  LDG.E R11, desc[UR12][R14.64] ;  /* 0x0000000c0e0b7981 */ /* 0x000ee2000c1e1900 */
[----:B--2---:R-:W-:-:S04]  /*6ad0*/  FADD R32, -R3, R32 ;  /* 0x0000002003207221 */ /* 0x004fc80000000100 */
[----:B---3--:R-:W-:-:S04]  /*6ae0*/  FMUL R11, R32, R11 ;  /* 0x0000000b200b7220 */ /* 0x008fc80000400000 */
[----:B------:R-:W-:-:S07]  /*6af0*/  FFMA R21, R32, R11, R21 ;  /* 0x0000000b20157223 */ /* 0x000fce0000000015 */
.L_x_252:
[----:B------:R-:W-:Y:S05]  /*6b00*/  BSYNC.RECONVERGENT B0 ;  /* 0x0000000000007941 */ /* 0x000fea0003800200 */
.L_x_248:
[----:B------:R-:W-:Y:S05]  /*6b10*/  WARPSYNC.ALL ;  /* 0x0000000000007948 */ /* 0x000fea0003800000 */
[----:B0-----:R-:W-:-:S04]  /*6b20*/  IADD3 R14, P0, PT, R14, 0x20, RZ ;  /* 0x000000200e0e7810 */ /* 0x001fc80007f1e0ff */
[----:B------:R-:W-:Y:S01]  /*6b30*/  IADD3.X R15, PT, PT, RZ, R15, RZ, P0, !PT ;  /* 0x0000000fff0f7210 */ /* 0x000fe200007fe4ff */
[----:B------:R-:W-:Y:S08]  /*6b40*/  BRA.U UP0, `(.L_x_256) ;  /* 0xfffffffd00407547 */ /* 0x000ff0000b83ffff */
.L_x_213:
[----:B------:R-:W-:Y:S04]  /*6b50*/  STG.E desc[UR12][R4.64+0x44], R21 ;  /* 0x0000441504007986 */ /* 0x000fe8000c10190c */
[----:B------:R-:W-:Y:S04]  /*6b60*/  STG.E desc[UR12][R4.64], R9 ;  /* 0x0000000904007986 */ /* 0x000fe8000c10190c */
[----:B------:R-:W-:Y:S04]  /*6b70*/  STG.E desc[UR12][R4.64+0x4], R17 ;  /* 0x0000041104007986 */ /* 0x000fe8000c10190c */
[----:B------:R-:W-:Y:S04]  /*6b80*/  STG.E desc[UR12][R4.64+0x8], R19 ;  /* 0x0000081304007986 */ /* 0x000fe8000c10190c */
[----:B------:R-:W-:Y:S04]  /*6b90*/  STG.E desc[UR12][R4.64+0xc], R27 ;  /* 0x00000c1b04007986 */ /* 0x000fe8000c10190c */
[----:B------:R-:W-:Y:S04]  /*6ba0*/  STG.E desc[UR12][R4.64+0x10], R7 ;  /* 0x0000100704007986 */ /* 0x000fe8000c10190c */
[----:B------:R-:W-:Y:S01]  /*6bb0*/  STG.E desc[UR12][R4.64+0x14], R0 ;  /* 0x0000140004007986 */ /* 0x000fe2000c10190c */
[----:B------:R-:W-:Y:S05]  /*6bc0*/  EXIT ;  /* 0x000000000000794d */ /* 0x000fea0003800000 */
        .weak           $__internal_2_$__cuda_sm20_rcp_rn_f32_slowpath
        .type           $__internal_2_$__cuda_sm20_rcp_rn_f32_slowpath,@function
        .size           $__internal_2_$__cuda_sm20_rcp_rn_f32_slowpath,($__internal_3_$__cuda_sm20_sqrt_rn_f32_slowpath - $__internal_2_$__cuda_sm20_rcp_rn_f32_slowpath)
$__internal_2_$__cuda_sm20_rcp_rn_f32_slowpath:
[----:B------:R-:W-:Y:S01]  /*6bd0*/  SHF.L.U32 R2, R0, 0x1, RZ ;  /* 0x0000000100027819 */ /* 0x000fe200000006ff */
[----:B------:R-:W-:Y:S03]  /*6be0*/  BSSY.RECONVERGENT B1, `(.L_x_257) ;  /* 0x0000030000017945 */ /* 0x000fe60003800200 */
[----:B------:R-:W-:-:S04]  /*6bf0*/  SHF.R.U32.HI R2, RZ, 0x18, R2 ;  /* 0x00000018ff027819 */ /* 0x000fc80000011602 */
[----:B------:R-:W-:-:S13]  /*6c00*/  ISETP.NE.U32.AND P0, PT, R2, RZ, PT ;  /* 0x000000ff0200720c */ /* 0x000fda0003f05070 */
[----:B------:R-:W-:Y:S05]  /*6c10*/  @P0 BRA `(.L_x_258) ;  /* 0x0000000000280947 */ /* 0x000fea0003800000 */
[----:B------:R-:W-:-:S04]  /*6c20*/  SHF.L.U32 R2, R0, 0x1, RZ ;  /* 0x0000000100027819 */ /* 0x000fc800000006ff */
        /* <DEDUP_REMOVED lines=9> */
.L_x_258:
[----:B------:R-:W-:-:S04]  /*6cc0*/  IADD3 R3, PT, PT, R2, -0xfd, RZ ;  /* 0xffffff0302037810 */ /* 0x000fc80007ffe0ff */
[----:B------:R-:W-:-:S13]  /*6cd0*/  ISETP.GT.U32.AND P0, PT, R3, 0x1, PT ;  /* 0x000000010300780c */ /* 0x000fda0003f04070 */
[----:B------:R-:W-:Y:S05]  /*6ce0*/  @P0 BRA `(.L_x_260) ;  /* 0x0000000000780947 */ /* 0x000fea0003800000 */
[----:B------:R-:W-:Y:S01]  /*6cf0*/  LOP3.LUT R12, R0, 0x7fffff, RZ, 0xc0, !PT ;  /* 0x007fffff000c7812 */ /* 0x000fe200078ec0ff */
[----:B------:R-:W-:-:S03]  /*6d00*/  HFMA2 R34, -RZ, RZ, 0, 1.78813934326171875e-07 ;  /* 0x00000003ff227431 */ /* 0x000fc600000001ff */
[----:B------:R-:W-:-:S04]  /*6d10*/  LOP3.LUT R13, R12, 0x3f800000, RZ, 0xfc, !PT ;  /* 0x3f8000000c0d7812 */ /* 0x000fc800078efcff */
[----:B------:R-:W0:Y:S02]  /*6d20*/  MUFU.RCP R32, R13 ;  /* 0x0000000d00207308 */ /* 0x000e240000001000 */
[----:B0-----:R-:W-:-:S04]  /*6d30*/  FFMA R12, R13, R32, -1 ;  /* 0xbf8000000d0c7423 */ /* 0x001fc80000000020 */
[----:B------:R-:W-:-:S04]  /*6d40*/  FADD.FTZ R35, -R12, -RZ ;  /* 0x800000ff0c237221 */ /* 0x000fc80000010100 */
[CCC-:B------:R-:W-:Y:S01]  /*6d50*/  FFMA.RM R12, R32.reuse, R35.reuse, R32.reuse ;  /* 0x00000023200c7223 */ /* 0x1c0fe20000004020 */
[----:B------:R-:W-:-:S04]  /*6d60*/  FFMA.RP R35, R32, R35, R32 ;  /* 0x0000002320237223 */ /* 0x000fc80000008020 */
[C---:B------:R-:W-:Y:S02]  /*6d70*/  LOP3.LUT R32, R12.reuse, 0x7fffff, RZ, 0xc0, !PT ;  /* 0x007fffff0c207812 */ /* 0x040fe400078ec0ff */
[----:B------:R-:W-:Y:S02]  /*6d80*/  FSETP.NEU.FTZ.AND P0, PT, R12, R35, PT ;  /* 0x000000230c00720b */ /* 0x000fe40003f1d000 */
[----:B------:R-:W-:Y:S02]  /*6d90*/  SHF.L.U32 R35, R34, R3, RZ ;  /* 0x0000000322237219 */ /* 0x000fe400000006ff */
[----:B------:R-:W-:Y:S02]  /*6da0*/  LOP3.LUT R12, R32, 0x800000, RZ, 0xfc, !PT ;  /* 0x00800000200c7812 */ /* 0x000fe400078efcff */
[----:B------:R-:W-:Y:S02]  /*6db0*/  SEL R32, RZ, 0xffffffff, !P0 ;  /* 0xffffffffff207807 */ /* 0x000fe40004000000 */
[----:B------:R-:W-:-:S02]  /*6dc0*/  LOP3.LUT R34, R35, R12, RZ, 0xc0, !PT ;  /* 0x0000000c23227212 */ /* 0x000fc400078ec0ff */
[----:B------:R-:W-:Y:S02]  /*6dd0*/  IADD3 R32, PT, PT, -R32, RZ, RZ ;  /* 0x000000ff20207210 */ /* 0x000fe40007ffe1ff */
[-C--:B------:R-:W-:Y:S02]  /*6de0*/  SHF.R.U32.HI R34, RZ, R3.reuse, R34 ;  /* 0x00000003ff227219 */ /* 0x080fe40000011622 */
        /* <DEDUP_REMOVED lines=10> */
[----:B------:R-:W-:-:S04]  /*6e90*/  @!P0 IADD3 R3, PT, PT, R3, 0x1, RZ ;  /* 0x0000000103038810 */ /* 0x000fc80007ffe0ff */
[----:B------:R-:W-:-:S04]  /*6ea0*/  @!P1 SHF.L.U32 R3, R3, 0x1, RZ ;  /* 0x0000000103039819 */ /* 0x000fc800000006ff */
[----:B------:R-:W-:Y:S01]  /*6eb0*/  LOP3.LUT R3, R3, 0x80000000, R0, 0xf8, !PT ;  /* 0x8000000003037812 */ /* 0x000fe200078ef800 */
[----:B------:R-:W-:Y:S06]  /*6ec0*/  BRA `(.L_x_259) ;  /* 0x0000000000047947 */ /* 0x000fec0003800000 */
.L_x_260:
[----:B------:R0:W1:Y:S02]  /*6ed0*/  MUFU.RCP R3, R0 ;  /* 0x0000000000037308 */ /* 0x0000640000001000 */
.L_x_259:
[----:B------:R-:W-:Y:S05]  /*6ee0*/  BSYNC.RECONVERGENT B1 ;  /* 0x0000000000017941 */ /* 0x000fea0003800200 */
.L_x_257:
[----:B01----:R-:W-:Y:S01]  /*6ef0*/  MOV R0, R3 ;  /* 0x0000000300007202 */ /* 0x003fe20000000f00 */
[----:B------:R-:W-:Y:S01]  /*6f00*/  HFMA2 R3, -RZ, RZ, 0, 0 ;  /* 0x00000000ff037431 */ /* 0x000fe200000001ff */
[----:B------:R-:W-:-:S04]  /*6f10*/  MOV R2, R9 ;  /* 0x0000000900027202 */ /* 0x000fc80000000f00 */
[----:B------:R-:W-:Y:S05]  /*6f20*/  RET.REL.NODEC R2 `(unified_physics_kernel) ;  /* 0xffffff9002347950 */ /* 0x000fea0003c3ffff */
        .weak           $__internal_3_$__cuda_sm20_sqrt_rn_f32_slowpath
        .type           $__internal_3_$__cuda_sm20_sqrt_rn_f32_slowpath,@function
        .size           $__internal_3_$__cuda_sm20_sqrt_rn_f32_slowpath,($__internal_4_$__cuda_sm3x_div_rn_noftz_f32_slowpath - $__internal_3_$__cuda_sm20_sqrt_rn_f32_slowpath)
$__internal_3_$__cuda_sm20_sqrt_rn_f32_slowpath:
[----:B------:R-:W-:-:S13]  /*6f30*/  LOP3.LUT P0, RZ, R3, 0x7fffffff, RZ, 0xc0, !PT ;  /* 0x7fffffff03ff7812 */ /* 0x000fda000780c0ff */
[----:B------:R-:W-:Y:S01]  /*6f40*/  @!P0 MOV R32, R3 ;  /* 0x0000000300208202 */ /* 0x000fe20000000f00 */
[----:B------:R-:W-:Y:S06]  /*6f50*/  @!P0 BRA `(.L_x_261) ;  /* 0x0000000000408947 */ /* 0x000fec0003800000 */
[----:B------:R-:W-:-:S13]  /*6f60*/  FSETP.GEU.FTZ.AND P0, PT, R3, RZ, PT ;  /* 0x000000ff0300720b */ /* 0x000fda0003f1e000 */
[----:B------:R-:W-:Y:S01]  /*6f70*/  @!P0 MOV R32, 0x7fffffff ;  /* 0x7fffffff00208802 */ /* 0x000fe20000000f00 */
[----:B------:R-:W-:Y:S06]  /*6f80*/  @!P0 BRA `(.L_x_261) ;  /* 0x0000000000348947 */ /* 0x000fec0003800000 */
[----:B------:R-:W-:-:S13]  /*6f90*/  FSETP.GTU.FTZ.AND P0, PT, |R3|, +INF , PT ;  /* 0x7f8000000300780b */ /* 0x000fda0003f1c200 */
[----:B------:R-:W-:Y:S01]  /*6fa0*/  @P0 FADD.FTZ R32, R3, 1 ;  /* 0x3f80000003200421 */ /* 0x000fe20000010000 */
[----:B------:R-:W-:Y:S06]  /*6fb0*/  @P0 BRA `(.L_x_261) ;  /* 0x0000000000280947 */ /* 0x000fec0003800000 */
[----:B------:R-:W-:-:S13]  /*6fc0*/  FSETP.NEU.FTZ.AND P0, PT, |R3|, +INF , PT ;  /* 0x7f8000000300780b */ /* 0x000fda0003f1d200 */
[----:B------:R-:W-:-:S04]  /*6fd0*/  @P0 FFMA R35, R3, 1.84467440737095516160e+19, RZ ;  /* 0x5f80000003230823 */ /* 0x000fc800000000ff */
[----:B------:R-:W0:Y:S02]  /*6fe0*/  @P0 MUFU.RSQ R33, R35 ;  /* 0x0000002300210308 */ /* 0x000e240000001400 */
[----:B0-----:R-:W-:Y:S01]  /*6ff0*/  @P0 FMUL.FTZ R32, R35, R33 ;  /* 0x0000002123200220 */ /* 0x001fe20000410000 */
[----:B------:R-:W-:-:S03]  /*7000*/  @P0 FMUL.FTZ R33, R33, 0.5 ;  /* 0x3f00000021210820 */ /* 0x000fc60000410000 */
[----:B------:R-:W-:-:S04]  /*7010*/  @P0 FADD.FTZ R11, -R32, -RZ ;  /* 0x800000ff200b0221 */ /* 0x000fc80000010100 */
[----:B------:R-:W-:-:S04]  /*7020*/  @P0 FFMA R11, R32, R11, R35 ;  /* 0x0000000b200b0223 */ /* 0x000fc80000000023 */
[----:B------:R-:W-:Y:S01]  /*7030*/  @P0 FFMA R11, R11, R33, R32 ;  /* 0x000000210b0b0223 */ /* 0x000fe20000000020 */
[----:B------:R-:W-:-:S03]  /*7040*/  @!P0 MOV R32, R3 ;  /* 0x0000000300208202 */ /* 0x000fc60000000f00 */
[----:B------:R-:W-:-:S07]  /*7050*/  @P0 FMUL.FTZ R32, R11, 2.3283064365386962891e-10 ;  /* 0x2f8000000b200820 */ /* 0x000fce0000410000 */
.L_x_261:
[----:B------:R-:W-:Y:S01]  /*7060*/  HFMA2 R35, -RZ, RZ, 0, 0 ;  /* 0x00000000ff237431 */ /* 0x000fe200000001ff */
[----:B------:R-:W-:-:S04]  /*7070*/  MOV R34, R8 ;  /* 0x0000000800227202 */ /* 0x000fc80000000f00 */
[----:B------:R-:W-:Y:S05]  /*7080*/  RET.REL.NODEC R34 `(unified_physics_kernel) ;  /* 0xffffff8c22dc7950 */ /* 0x000fea0003c3ffff */
        .weak           $__internal_4_$__cuda_sm3x_div_rn_noftz_f32_slowpath
        .type           $__internal_4_$__cuda_sm3x_div_rn_noftz_f32_slowpath,@function
        .size           $__internal_4_$__cuda_sm3x_div_rn_noftz_f32_slowpath,(.L_x_287 - $__internal_4_$__cuda_sm3x_div_rn_noftz_f32_slowpath)
$__internal_4_$__cuda_sm3x_div_rn_noftz_f32_slowpath:
[----:B------:R-:W-:Y:S01]  /*7090*/  SHF.R.U32.HI R8, RZ, 0x17, R11 ;  /* 0x00000017ff087819 */ /* 0x000fe2000001160b */
[----:B------:R-:W-:Y:S01]  /*70a0*/  BSSY.RECONVERGENT B0, `(.L_x_262) ;  /* 0x0000063000007945 */ /* 0x000fe20003800200 */
[----:B------:R-:W-:Y:S02]  /*70b0*/  SHF.R.U32.HI R35, RZ, 0x17, R3 ;  /* 0x00000017ff237819 */ /* 0x000fe40000011603 */
[----:B------:R-:W-:Y:S02]  /*70c0*/  LOP3.LUT R8, R8, 0xff, RZ, 0xc0, !PT ;  /* 0x000000ff08087812 */ /* 0x000fe400078ec0ff */
[----:B------:R-:W-:Y:S02]  /*70d0*/  LOP3.LUT R35, R35, 0xff, RZ, 0xc0, !PT ;  /* 0x000000ff23237812 */ /* 0x000fe400078ec0ff */
[----:B------:R-:W-:Y:S02]  /*70e0*/  IADD3 R36, PT, PT, R8, -0x1, RZ ;  /* 0xffffffff08247810 */ /* 0x000fe40007ffe0ff */
[----:B------:R-:W-:-:S02]  /*70f0*/  IADD3 R34, PT, PT, R35, -0x1, RZ ;  /* 0xffffffff23227810 */ /* 0x000fc40007ffe0ff */
[----:B------:R-:W-:Y:S02]  /*7100*/  ISETP.GT.U32.AND P0, PT, R36, 0xfd, PT ;  /* 0x000000fd2400780c */ /* 0x000fe40003f04070 */
[----:B------:R-:W-:Y:S02]  /*7110*/  MOV R37, R11 ;  /* 0x0000000b00257202 */ /* 0x000fe40000000f00 */
[----:B------:R-:W-:-:S13]  /*7120*/  ISETP.GT.U32.OR P0, PT, R34, 0xfd, P0 ;  /* 0x000000fd2200780c */ /* 0x000fda0000704470 */
[----:B------:R-:W-:Y:S01]  /*7130*/  @!P0 MOV R33, RZ ;  /* 0x000000ff00218202 */ /* 0x000fe20000000f00 */
[----:B------:R-:W-:Y:S06]  /*7140*/  @!P0 BRA `(.L_x_263) ;  /* 0x00000000005c8947 */ /* 0x000fec0003800000 */
[----:B------:R-:W-:Y:S02]  /*7150*/  FSETP.GTU.FTZ.AND P0, PT, |R3|, +INF , PT ;  /* 0x7f8000000300780b */ /* 0x000fe40003f1c200 */
[----:B------:R-:W-:-:S04]  /*7160*/  FSETP.GTU.FTZ.AND P1, PT, |R11|, +INF , PT ;  /* 0x7f8000000b00780b */ /* 0x000fc80003f3c200 */
[----:B------:R-:W-:-:S13]  /*7170*/  PLOP3.LUT P0, PT, P0, P1, PT, 0xf8, 0x8f ;  /* 0x00000000008f781c */ /* 0x000fda0000703f70 */
[----:B------:R-:W-:Y:S05]  /*7180*/  @P0 BRA `(.L_x_264) ;  /* 0x00000004004c0947 */ /* 0x000fea0003800000 */
[----:B------:R-:W-:-:S13]  /*7190*/  LOP3.LUT P0, RZ, R37, 0x7fffffff, R3, 0xc8, !PT ;  /* 0x7fffffff25ff7812 */ /* 0x000fda000780c803 */
[----:B------:R-:W-:Y:S05]  /*71a0*/  @!P0 BRA `(.L_x_265) ;  /* 0x00000004003c8947 */ /* 0x000fea0003800000 */
[----:B------:R-:W-:Y:S02]  /*71b0*/  FSETP.NEU.FTZ.AND P3, PT, |R3|, +INF , PT ;  /* 0x7f8000000300780b */ /* 0x000fe40003f7d200 */
[----:B------:R-:W-:Y:S02]  /*71c0*/  FSETP.NEU.FTZ.AND P1, PT, |R11|, +INF , PT ;  /* 0x7f8000000b00780b */ /* 0x000fe40003f3d200 */
[----:B------:R-:W-:-:S11]  /*71d0*/  FSETP.NEU.FTZ.AND P0, PT, |R3|, +INF , PT ;  /* 0x7f8000000300780b */ /* 0x000fd60003f1d200 */
[----:B------:R-:W-:Y:S05]  /*71e0*/  @!P1 BRA !P3, `(.L_x_265) ;  /* 0x00000004002c9947 */ /* 0x000fea0005800000 */
[----:B------:R-:W-:-:S04]  /*71f0*/  LOP3.LUT P3, RZ, R3, 0x7fffffff, RZ, 0xc0, !PT ;  /* 0x7fffffff03ff7812 */ /* 0x000fc8000786c0ff */
[----:B------:R-:W-:-:S13]  /*7200*/  PLOP3.LUT P1, PT, P1, P3, PT, 0x2f, 0xf2 ;  /* 0x0000000000f2781c */ /* 0x000fda0000f26577 */
[----:B------:R-:W-:Y:S05]  /*7210*/  @P1 BRA `(.L_x_266) ;  /* 0x0000000400181947 */ /* 0x000fea0003800000 */
[----:B------:R-:W-:-:S04]  /*7220*/  LOP3.LUT P1, RZ, R37, 0x7fffffff, RZ, 0xc0, !PT ;  /* 0x7fffffff25ff7812 */ /* 0x000fc8000782c0ff */
[----:B------:R-:W-:-:S13]  /*7230*/  PLOP3.LUT P0, PT, P0, P1, PT, 0x2f, 0xf2 ;  /* 0x0000000000f2781c */ /* 0x000fda0000702577 */
[----:B------:R-:W-:Y:S05]  /*7240*/  @P0 BRA `(.L_x_267) ;  /* 0x0000000400000947 */ /* 0x000fea0003800000 */
[----:B------:R-:W-:Y:S02]  /*7250*/  ISETP.GE.AND P0, PT, R34, RZ, PT ;  /* 0x000000ff2200720c */ /* 0x000fe40003f06270 */
[----:B------:R-:W-:-:S11]  /*7260*/  ISETP.GE.AND P1, PT, R36, RZ, PT ;  /* 0x000000ff2400720c */ /* 0x000fd60003f26270 */
[----:B------:R-:W-:Y:S01]  /*7270*/  @P0 MOV R33, RZ ;  /* 0x000000ff00210202 */ /* 0x000fe20000000f00 */
[----:B------:R-:W-:Y:S01]  /*7280*/  @!P0 FFMA R3, R3, 1.84467440737095516160e+19, RZ ;  /* 0x5f80000003038823 */ /* 0x000fe200000000ff */
[----:B------:R-:W-:Y:S01]  /*7290*/  @!P0 MOV R33, 0xffffffc0 ;  /* 0xffffffc000218802 */ /* 0x000fe20000000f00 */
[----:B------:R-:W-:-:S03]  /*72a0*/  @!P1 FFMA R37, R11, 1.84467440737095516160e+19, RZ ;  /* 0x5f8000000b259823 */ /* 0x000fc600000000ff */
[----:B------:R-:W-:-:S07]  /*72b0*/  @!P1 IADD3 R33, PT, PT, R33, 0x40, RZ ;  /* 0x0000004021219810 */ /* 0x000fce0007ffe0ff */
.L_x_263:
[----:B------:R-:W-:Y:S01]  /*72c0*/  LEA R34, R8, 0xc0800000, 0x17 ;  /* 0xc080000008227811 */ /* 0x000fe200078eb8ff */
[----:B------:R-:W-:Y:S01]  /*72d0*/  BSSY.RECONVERGENT B1, `(.L_x_268) ;  /* 0x0000036000017945 */ /* 0x000fe20003800200 */
[----:B------:R-:W-:Y:S02]  /*72e0*/  IADD3 R35, PT, PT, R35, -0x7f, RZ ;  /* 0xffffff8123237810 */ /* 0x000fe40007ffe0ff */
[----:B------:R-:W-:Y:S02]  /*72f0*/  IADD3 R34, PT, PT, -R34, R37, RZ ;  /* 0x0000002522227210 */ /* 0x000fe40007ffe1ff */
[C---:B------:R-:W-:Y:S01]  /*7300*/  IADD3 R8, PT, PT, R35.reuse, 0x7f, -R8 ;  /* 0x0000007f23087810 */ /* 0x040fe20007ffe808 */
[----:B------:R-:W-:Y:S01]  /*7310*/  IMAD R3, R35, -0x800000, R3 ;  /* 0xff80000023037824 */ /* 0x000fe200078e0203 */
[----:B------:R0:W1:Y:S02]  /*7320*/  MUFU.RCP R37, R34 ;  /* 0x0000002200257308 */ /* 0x0000640000001000 */
[----:B------:R-:W-:Y:S01]  /*7330*/  IADD3 R33, PT, PT, R8, R33, RZ ;  /* 0x0000002108217210 */ /* 0x000fe20007ffe0ff */
[----:B0-----:R-:W-:-:S04]  /*7340*/  FADD.FTZ R34, -R34, -RZ ;  /* 0x800000ff22227221 */ /* 0x001fc80000010100 */
[----:B-1----:R-:W-:-:S04]  /*7350*/  FFMA R36, R37, R34, 1 ;  /* 0x3f80000025247423 */ /* 0x002fc80000000022 */
[----:B------:R-:W-:-:S04]  /*7360*/  FFMA R36, R37, R36, R37 ;  /* 0x0000002425247223 */ /* 0x000fc80000000025 */
[----:B------:R-:W-:-:S04]  /*7370*/  FFMA R35, R3, R36, RZ ;  /* 0x0000002403237223 */ /* 0x000fc800000000ff */
[----:B------:R-:W-:-:S04]  /*7380*/  FFMA R37, R34, R35, R3 ;  /* 0x0000002322257223 */ /* 0x000fc80000000003 */
[----:B------:R-:W-:-:S04]  /*7390*/  FFMA R37, R36, R37, R35 ;  /* 0x0000002524257223 */ /* 0x000fc80000000023 */
[----:B------:R-:W-:-:S04]  /*73a0*/  FFMA R34, R34, R37, R3 ;  /* 0x0000002522227223 */ /* 0x000fc80000000003 */
[----:B------:R-:W-:-:S05]  /*73b0*/  FFMA R3, R36, R34, R37 ;  /* 0x0000002224037223 */ /* 0x000fca0000000025 */
[----:B------:R-:W-:-:S04]  /*73c0*/  SHF.R.U32.HI R8, RZ, 0x17, R3 ;  /* 0x00000017ff087819 */ /* 0x000fc80000011603 */
[----:B------:R-:W-:-:S04]  /*73d0*/  LOP3.LUT R8, R8, 0xff, RZ, 0xc0, !PT ;  /* 0x000000ff08087812 */ /* 0x000fc800078ec0ff */
[----:B------:R-:W-:-:S04]  /*73e0*/  IADD3 R8, PT, PT, R8, R33, RZ ;  /* 0x0000002108087210 */ /* 0x000fc80007ffe0ff */
[----:B------:R-:W-:-:S04]  /*73f0*/  IADD3 R35, PT, PT, R8, -0x1, RZ ;  /* 0xffffffff08237810 */ /* 0x000fc80007ffe0ff */
        /* <DEDUP_REMOVED lines=10> */
[CCC-:B------:R-:W-:Y:S01]  /*74a0*/  FFMA.RP R35, R36.reuse, R34.reuse, R37.reuse ;  /* 0x0000002224237223 */ /* 0x1c0fe20000008025 */
[----:B------:R-:W-:Y:S01]  /*74b0*/  FFMA.RM R34, R36, R34, R37 ;  /* 0x0000002224227223 */ /* 0x000fe20000004025 */
[C---:B------:R-:W-:Y:S02]  /*74c0*/  ISETP.NE.AND P3, PT, R8.reuse, RZ, PT ;  /* 0x000000ff0800720c */ /* 0x040fe40003f65270 */
[----:B------:R-:W-:Y:S02]  /*74d0*/  LOP3.LUT R33, R33, 0x7fffff, RZ, 0xc0, !PT ;  /* 0x007fffff21217812 */ /* 0x000fe400078ec0ff */
[----:B------:R-:W-:Y:S02]  /*74e0*/  FSETP.NEU.FTZ.AND P0, PT, R35, R34, PT ;  /* 0x000000222300720b */ /* 0x000fe40003f1d000 */
[----:B------:R-:W-:Y:S02]  /*74f0*/  IADD3 R34, PT, PT, R8, 0x20, RZ ;  /* 0x0000002008227810 */ /* 0x000fe40007ffe0ff */
[----:B------:R-:W-:-:S02]  /*7500*/  LOP3.LUT R33, R33, 0x800000, RZ, 0xfc, !PT ;  /* 0x0080000021217812 */ /* 0x000fc400078efcff */
[C---:B------:R-:W-:Y:S02]  /*7510*/  ISETP.NE.AND P1, PT, R8.reuse, RZ, PT ;  /* 0x000000ff0800720c */ /* 0x040fe40003f25270 */
[----:B------:R-:W-:Y:S02]  /*7520*/  IADD3 R8, PT, PT, -R8, RZ, RZ ;  /* 0x000000ff08087210 */ /* 0x000fe40007ffe1ff */
[----:B------:R-:W-:Y:S02]  /*7530*/  SHF.L.U32 R34, R33, R34, RZ ;  /* 0x0000002221227219 */ /* 0x000fe400000006ff */
[----:B------:R-:W-:Y:S02]  /*7540*/  SEL R8, R8, RZ, P3 ;  /* 0x000000ff08087207 */ /* 0x000fe40001800000 */
[----:B------:R-:W-:Y:S02]  /*7550*/  ISETP.NE.AND P1, PT, R34, RZ, P1 ;  /* 0x000000ff2200720c */ /* 0x000fe40000f25270 */
[----:B------:R-:W-:-:S02]  /*7560*/  SHF.R.U32.HI R35, RZ, R8, R33 ;  /* 0x00000008ff237219 */ /* 0x000fc40000011621 */
[----:B------:R-:W-:Y:S02]  /*7570*/  PLOP3.LUT P0, PT, P0, P1, PT, 0xf8, 0x8f ;  /* 0x00000000008f781c */ /* 0x000fe40000703f70 */
[----:B------:R-:W-:Y:S02]  /*7580*/  SHF.R.U32.HI R33, RZ, 0x1, R35 ;  /* 0x00000001ff217819 */ /* 0x000fe40000011623 */
[----:B------:R-:W-:-:S04]  /*7590*/  SEL R8, RZ, 0x1, !P0 ;  /* 0x00000001ff087807 */ /* 0x000fc80004000000 */
[----:B------:R-:W-:-:S04]  /*75a0*/  LOP3.LUT R8, R8, 0x1, R33, 0xf8, !PT ;  /* 0x0000000108087812 */ /* 0x000fc800078ef821 */
[----:B------:R-:W-:-:S04]  /*75b0*/  LOP3.LUT R8, R8, R35, RZ, 0xc0, !PT ;  /* 0x0000002308087212 */ /* 0x000fc800078ec0ff */
[----:B------:R-:W-:-:S04]  /*75c0*/  IADD3 R8, PT, PT, R33, R8, RZ ;  /* 0x0000000821087210 */ /* 0x000fc80007ffe0ff */
[----:B------:R-:W-:Y:S01]  /*75d0*/  LOP3.LUT R3, R8, R3, RZ, 0xfc, !PT ;  /* 0x0000000308037212 */ /* 0x000fe200078efcff */
[----:B------:R-:W-:Y:S06]  /*75e0*/  BRA `(.L_x_271) ;  /* 0x0000000000107947 */ /* 0x000fec0003800000 */
.L_x_270:
[----:B------:R-:W-:-:S04]  /*75f0*/  LOP3.LUT R3, R3, 0x80000000, RZ, 0xc0, !PT ;  /* 0x8000000003037812 */ /* 0x000fc800078ec0ff */
[----:B------:R-:W-:Y:S01]  /*7600*/  LOP3.LUT R3, R3, 0x7f800000, RZ, 0xfc, !PT ;  /* 0x7f80000003037812 */ /* 0x000fe200078efcff */
[----:B------:R-:W-:Y:S06]  /*7610*/  BRA `(.L_x_271) ;  /* 0x0000000000047947 */ /* 0x000fec0003800000 */
.L_x_269:
[----:B------:R-:W-:-:S07]  /*7620*/  LEA R3, R33, R3, 0x17 ;  /* 0x0000000321037211 */ /* 0x000fce00078eb8ff */
.L_x_271:
[----:B------:R-:W-:Y:S05]  /*7630*/  BSYNC.RECONVERGENT B1 ;  /* 0x0000000000017941 */ /* 0x000fea0003800200 */
.L_x_268:
[----:B------:R-:W-:Y:S05]  /*7640*/  BRA `(.L_x_272) ;  /* 0x0000000000207947 */ /* 0x000fea0003800000 */
.L_x_267:
[----:B------:R-:W-:-:S04]  /*7650*/  LOP3.LUT R3, R37, 0x80000000, R3, 0x48, !PT ;  /* 0x8000000025037812 */ /* 0x000fc800078e4803 */
[----:B------:R-:W-:Y:S01]  /*7660*/  LOP3.LUT R3, R3, 0x7f800000, RZ, 0xfc, !PT ;  /* 0x7f80000003037812 */ /* 0x000fe200078efcff */
[----:B------:R-:W-:Y:S06]  /*7670*/  BRA `(.L_x_272) ;  /* 0x0000000000147947 */ /* 0x000fec0003800000 */
.L_x_266:
[----:B------:R-:W-:Y:S01]  /*7680*/  LOP3.LUT R3, R37, 0x80000000, R3, 0x48, !PT ;  /* 0x8000000025037812 */ /* 0x000fe200078e4803 */
[----:B------:R-:W-:Y:S06]  /*7690*/  BRA `(.L_x_272) ;  /* 0x00000000000c7947 */ /* 0x000fec0003800000 */
.L_x_265:
[----:B------:R-:W0:Y:S01]  /*76a0*/  MUFU.RSQ R3, -QNAN ;  /* 0xffc0000000037908 */ /* 0x000e220000001400 */
[----:B------:R-:W-:Y:S05]  /*76b0*/  BRA `(.L_x_272) ;  /* 0x0000000000047947 */ /* 0x000fea0003800000 */
.L_x_264:
[----:B------:R-:W-:-:S07]  /*76c0*/  FADD.FTZ R3, R3, R11 ;  /* 0x0000000b03037221 */ /* 0x000fce0000010000 */
.L_x_272:
[----:B------:R-:W-:Y:S05]  /*76d0*/  BSYNC.RECONVERGENT B0 ;  /* 0x0000000000007941 */ /* 0x000fea0003800200 */
.L_x_262:
[----:B------:R-:W-:-:S04]  /*76e0*/  HFMA2 R33, -RZ, RZ, 0, 0 ;  /* 0x00000000ff217431 */ /* 0x000fc800000001ff */
[----:B0-----:R-:W-:Y:S05]  /*76f0*/  RET.REL.NODEC R32 `(unified_physics_kernel) ;  /* 0xffffff8820407950 */ /* 0x001fea0003c3ffff */
.L_x_273:
        /* <DEDUP_REMOVED lines=16> */
.L_x_287:


//--------------------- .nv.shared.reserved.0     --------------------------
	.section	.nv.shared.reserved.0,"aw",@nobits
	.weak		__nv_reservedSMEM_offset_0_alias
	.size		__nv_reservedSMEM_offset_0_alias, 0, 64
	.other		__nv_reservedSMEM_offset_0_alias,@"STO_CUDA_RESERVED_SHARED STV_DEFAULT"
__nv_reservedSMEM_offset_0_alias:
	.zero		0
	.zero		64


//--------------------- .nv.constant0.update_cluster_centers_kernel --------------------------
	.section	.nv.constant0.update_cluster_centers_kernel,"a",@progbits
	.sectionflags	@""
	.align	4
.nv.constant0.update_cluster_centers_kernel:
	.zero		988


//--------------------- .nv.constant0.compute_ideal_distances_kernel --------------------------
	.section	.nv.constant0.compute_ideal_distances_kernel,"a",@progbits
	.sectionflags	@""
	.align	4
.nv.constant0.compute_ideal_distances_kernel:
	.zero		996


//--------------------- .nv.constant0.unified_physics_kernel --------------------------
	.section	.nv.constant0.unified_physics_kernel,"a",@progbits
	.sectionflags	@""
	.align	4
.nv.constant0.unified_physics_kernel:
	.zero		1004


//--------------------- SYMBOLS --------------------------

	.type		.nv.reservedSmem.offset0,@object
	.size		.nv.reservedSmem.offset0,0x4
